def matmul_kernel(
    a_ptr,
    b_ptr,
    c_ptr,
    M,
    N,
    K,
    stride_am,
    stride_ak,
    stride_bk,
    stride_bn,
    stride_cm,
    stride_cn,
    BLOCK_M: tl.constexpr,
    BLOCK_N: tl.constexpr,
    BLOCK_K: tl.constexpr,
    GROUP_M: tl.constexpr,
):
    pid = tl.program_id(axis=0)
    num_pid_m = tl.cdiv(M, BLOCK_M)
    num_pid_n = tl.cdiv(N, BLOCK_N)
    num_pid_in_group = GROUP_M * num_pid_n
    group_id = pid // num_pid_in_group
    first_pid_m = group_id * GROUP_M
    group_size_m = min(num_pid_m - first_pid_m, GROUP_M)
    pid_m = first_pid_m + ((pid % num_pid_in_group) % group_size_m)
    pid_n = (pid % num_pid_in_group) // group_size_m

    offs_am = (pid_m * BLOCK_M + tl.arange(0, BLOCK_M)) % M
    offs_bn = (pid_n * BLOCK_N + tl.arange(0, BLOCK_N)) % N
    offs_k = tl.arange(0, BLOCK_K)
    a_ptrs = a_ptr + offs_am[:, None] * stride_am + offs_k[None, :] * stride_ak
    b_ptrs = b_ptr + offs_k[:, None] * stride_bk + offs_bn[None, :] * stride_bn

    acc = tl.zeros((BLOCK_M, BLOCK_N), dtype=tl.float32)
    for kk in range(0, tl.cdiv(K, BLOCK_K)):
        a = tl.load(a_ptrs, mask=offs_k[None, :] < K - kk * BLOCK_K, other=0.0)
        b = tl.load(b_ptrs, mask=offs_k[:, None] < K - kk * BLOCK_K, other=0.0)
        acc = tl.dot(a, b, acc)
        a_ptrs += BLOCK_K * stride_ak
        b_ptrs += BLOCK_K * stride_bk

    c = acc.to(c_ptr.dtype.element_ty)
    offs_cm = pid_m * BLOCK_M + tl.arange(0, BLOCK_M)
    offs_cn = pid_n * BLOCK_N + tl.arange(0, BLOCK_N)
    c_ptrs = c_ptr + offs_cm[:, None] * stride_cm + offs_cn[None, :] * stride_cn
    mask = (offs_cm[:, None] < M) & (offs_cn[None, :] < N)
    tl.store(c_ptrs, c, mask=mask)

# config = {"BLOCK_K": 32, "BLOCK_M": 64, "BLOCK_N": 32, "GROUP_M": 8, "arch": "sm_100", "dtype": "bf16", "num_ctas": 1, "num_stages": 2, "num_warps": 4}
# arch = sm_100


// ===== COMPILED SASS (sm_100a) =====

	.target	sm_100a

	.elftype	@"ET_EXEC"


//--------------------- .note.nv.tkinfo           --------------------------
	.section	.note.nv.tkinfo,"",@"SHT_NOTE"
	.sectionflags	@"SHF_NOTE_NV_TKINFO"
	.tkinfo
        /*0018*/ 	.word	0x00000081
        /*0030*/ 	.string	""
        /*0030*/ 	.string	"ptxas-blackwell"
        /*0030*/ 	.string	"Cuda compilation tools, release 12.9, V12.9.86"
        /*0030*/ 	.string	"Build cuda_12.9.r12.9/compiler.36037853_0"
        /*0030*/ 	.string	"-v  -suppress-debug-info  -lineinfo  -arch sm_100a "



//--------------------- .note.nv.cuver            --------------------------
	.section	.note.nv.cuver,"",@"SHT_NOTE"
	.sectionflags	@"SHF_NOTE_NV_CUVER"
        /*0018*/ 	.short	0x0001
        /*001a*/ 	.short	0x0064
        /*001c*/ 	.short	0x0001
        /*001e*/ 	.short	0x0000
        /*0020*/ 	.short	0x0001
        /*0022*/ 	.short	0x0000


//--------------------- .nv.info                  --------------------------
	.section	.nv.info,"",@"SHT_CUDA_INFO"
	.align	4


	//----- nvinfo : EIATTR_REGCOUNT
	.align		4
        /*0000*/ 	.byte	0x04, 0x2f
        /*0002*/ 	.short	(.L_4 - .L_3)
	.align		4
.L_3:
        /*0004*/ 	.word	index@(matmul_kernel)
        /*0008*/ 	.word	0x00000060


	//----- nvinfo : EIATTR_FRAME_SIZE
	.align		4
.L_4:
        /*000c*/ 	.byte	0x04, 0x11
        /*000e*/ 	.short	(.L_6 - .L_5)
	.align		4
.L_5:
        /*0010*/ 	.word	index@($__internal_2_$__cuda_sm10x_tcgen05_guardrail_trap_unallocated_columns_being_dealloced)
        /*0014*/ 	.word	0x00000000


	//----- nvinfo : EIATTR_FRAME_SIZE
	.align		4
.L_6:
        /*0018*/ 	.byte	0x04, 0x11
        /*001a*/ 	.short	(.L_8 - .L_7)
	.align		4
.L_7:
        /*001c*/ 	.word	index@($__internal_1_$__cuda_sm10x_tcgen05_guardrail_trap_phase_invalid_during_alloc)
        /*0020*/ 	.word	0x00000000


	//----- nvinfo : EIATTR_FRAME_SIZE
	.align		4
.L_8:
        /*0024*/ 	.byte	0x04, 0x11
        /*0026*/ 	.short	(.L_10 - .L_9)
	.align		4
.L_9:
        /*0028*/ 	.word	index@($__internal_0_$__cuda_sm10x_tcgen05_guardrail_trap_col_being_dealloced_not_returned_by_alloc)
        /*002c*/ 	.word	0x00000000


	//----- nvinfo : EIATTR_FRAME_SIZE
	.align		4
.L_10:
        /*0030*/ 	.byte	0x04, 0x11
        /*0032*/ 	.short	(.L_12 - .L_11)
	.align		4
.L_11:
        /*0034*/ 	.word	index@(matmul_kernel)
        /*0038*/ 	.word	0x00000000


	//----- nvinfo : EIATTR_MIN_STACK_SIZE
	.align		4
.L_12:
        /*003c*/ 	.byte	0x04, 0x12
        /*003e*/ 	.short	(.L_14 - .L_13)
	.align		4
.L_13:
        /*0040*/ 	.word	index@(matmul_kernel)
        /*0044*/ 	.word	0x00000000
.L_14:


//--------------------- .nv.info.matmul_kernel    --------------------------
	.section	.nv.info.matmul_kernel,"",@"SHT_CUDA_INFO"
	.sectionflags	@""
	.align	4


	//----- nvinfo : EIATTR_CUDA_API_VERSION
	.align		4
        /*0000*/ 	.byte	0x04, 0x37
        /*0002*/ 	.short	(.L_16 - .L_15)
.L_15:
        /*0004*/ 	.word	0x00000081


	//----- nvinfo : EIATTR_KPARAM_INFO
	.align		4
.L_16:
        /*0008*/ 	.byte	0x04, 0x17
        /*000a*/ 	.short	(.L_18 - .L_17)
.L_17:
        /*000c*/ 	.word	0x00000000
        /*0010*/ 	.short	0x000d
        /*0012*/ 	.short	0x0048
        /*0014*/ 	.byte	0x00, 0xf4, 0x21, 0x00


	//----- nvinfo : EIATTR_KPARAM_INFO
	.align		4
.L_18:
        /*0018*/ 	.byte	0x04, 0x17
        /*001a*/ 	.short	(.L_20 - .L_19)
.L_19:
        /*001c*/ 	.word	0x00000000
        /*0020*/ 	.short	0x000c
        /*0022*/ 	.short	0x0040
        /*0024*/ 	.byte	0x00, 0xf4, 0x21, 0x00


	//----- nvinfo : EIATTR_KPARAM_INFO
	.align		4
.L_20:
        /*0028*/ 	.byte	0x04, 0x17
        /*002a*/ 	.short	(.L_22 - .L_21)
.L_21:
        /*002c*/ 	.word	0x00000000
        /*0030*/ 	.short	0x000b
        /*0032*/ 	.short	0x0038
        /*0034*/ 	.byte	0x00, 0xf0, 0x11, 0x00


	//----- nvinfo : EIATTR_KPARAM_INFO
	.align		4
.L_22:
        /*0038*/ 	.byte	0x04, 0x17
        /*003a*/ 	.short	(.L_24 - .L_23)
.L_23:
        /*003c*/ 	.word	0x00000000
        /*0040*/ 	.short	0x000a
        /*0042*/ 	.short	0x0034
        /*0044*/ 	.byte	0x00, 0xf0, 0x11, 0x00


	//----- nvinfo : EIATTR_KPARAM_INFO
	.align		4
.L_24:
        /*0048*/ 	.byte	0x04, 0x17
        /*004a*/ 	.short	(.L_26 - .L_25)
.L_25:
        /*004c*/ 	.word	0x00000000
        /*0050*/ 	.short	0x0009
        /*0052*/ 	.short	0x0030
        /*0054*/ 	.byte	0x00, 0xf0, 0x11, 0x00


	//----- nvinfo : EIATTR_KPARAM_INFO
	.align		4
.L_26:
        /*0058*/ 	.byte	0x04, 0x17
        /*005a*/ 	.short	(.L_28 - .L_27)
.L_27:
        /*005c*/ 	.word	0x00000000
        /*0060*/ 	.short	0x0008
        /*0062*/ 	.short	0x002c
        /*0064*/ 	.byte	0x00, 0xf0, 0x11, 0x00


	//----- nvinfo : EIATTR_KPARAM_INFO
	.align		4
.L_28:
        /*0068*/ 	.byte	0x04, 0x17
        /*006a*/ 	.short	(.L_30 - .L_29)
.L_29:
        /*006c*/ 	.word	0x00000000
        /*0070*/ 	.short	0x0007
        /*0072*/ 	.short	0x0028
        /*0074*/ 	.byte	0x00, 0xf0, 0x11, 0x00


	//----- nvinfo : EIATTR_KPARAM_INFO
	.align		4
.L_30:
        /*0078*/ 	.byte	0x04, 0x17
        /*007a*/ 	.short	(.L_32 - .L_31)
.L_31:
        /*007c*/ 	.word	0x00000000
        /*0080*/ 	.short	0x0006
        /*0082*/ 	.short	0x0024
        /*0084*/ 	.byte	0x00, 0xf0, 0x11, 0x00


	//----- nvinfo : EIATTR_KPARAM_INFO
	.align		4
.L_32:
        /*0088*/ 	.byte	0x04, 0x17
        /*008a*/ 	.short	(.L_34 - .L_33)
.L_33:
        /*008c*/ 	.word	0x00000000
        /*0090*/ 	.short	0x0005
        /*0092*/ 	.short	0x0020
        /*0094*/ 	.byte	0x00, 0xf0, 0x11, 0x00


	//----- nvinfo : EIATTR_KPARAM_INFO
	.align		4
.L_34:
        /*0098*/ 	.byte	0x04, 0x17
        /*009a*/ 	.short	(.L_36 - .L_35)
.L_35:
        /*009c*/ 	.word	0x00000000
        /*00a0*/ 	.short	0x0004
        /*00a2*/ 	.short	0x001c
        /*00a4*/ 	.byte	0x00, 0xf0, 0x11, 0x00


	//----- nvinfo : EIATTR_KPARAM_INFO
	.align		4
.L_36:
        /*00a8*/ 	.byte	0x04, 0x17
        /*00aa*/ 	.short	(.L_38 - .L_37)
.L_37:
        /*00ac*/ 	.word	0x00000000
        /*00b0*/ 	.short	0x0003
        /*00b2*/ 	.short	0x0018
        /*00b4*/ 	.byte	0x00, 0xf0, 0x11, 0x00


	//----- nvinfo : EIATTR_KPARAM_INFO
	.align		4
.L_38:
        /*00b8*/ 	.byte	0x04, 0x17
        /*00ba*/ 	.short	(.L_40 - .L_39)
.L_39:
        /*00bc*/ 	.word	0x00000000
        /*00c0*/ 	.short	0x0002
        /*00c2*/ 	.short	0x0010
        /*00c4*/ 	.byte	0x00, 0xf4, 0x21, 0x00


	//----- nvinfo : EIATTR_KPARAM_INFO
	.align		4
.L_40:
        /*00c8*/ 	.byte	0x04, 0x17
        /*00ca*/ 	.short	(.L_42 - .L_41)
.L_41:
        /*00cc*/ 	.word	0x00000000
        /*00d0*/ 	.short	0x0001
        /*00d2*/ 	.short	0x0008
        /*00d4*/ 	.byte	0x00, 0xf4, 0x21, 0x00


	//----- nvinfo : EIATTR_KPARAM_INFO
	.align		4
.L_42:
        /*00d8*/ 	.byte	0x04, 0x17
        /*00da*/ 	.short	(.L_44 - .L_43)
.L_43:
        /*00dc*/ 	.word	0x00000000
        /*00e0*/ 	.short	0x0000
        /*00e2*/ 	.short	0x0000
        /*00e4*/ 	.byte	0x00, 0xf4, 0x21, 0x00


	//----- nvinfo : EIATTR_AT_ENTRY_FRAGMENTS
	.align		4
.L_44:
        /*00e8*/ 	.byte	0x04, 0x4f
        /*00ea*/ 	.short	(.L_46 - .L_45)


	//   ....[0]....
.L_45:
        /*00ec*/ 	.word	0x00000004


	//----- nvinfo : EIATTR_RESERVED_SMEM_USED
	.align		4
.L_46:
        /*00f0*/ 	.byte	0x01, 0x41
	.zero		2


	//----- nvinfo : EIATTR_SPARSE_MMA_MASK
	.align		4
        /*00f4*/ 	.byte	0x03, 0x50
        /*00f6*/ 	.short	0x0000


	//----- nvinfo : EIATTR_TCGEN05_1CTA_USED
	.align		4
        /*00f8*/ 	.byte	0x01, 0x51
	.zero		2


	//----- nvinfo : EIATTR_MAXREG_COUNT
	.align		4
        /*00fc*/ 	.byte	0x03, 0x1b
        /*00fe*/ 	.short	0x00ff


	//----- nvinfo : EIATTR_NUM_BARRIERS
	.align		4
        /*0100*/ 	.byte	0x02, 0x4c
        /*0102*/ 	.byte	0x01
	.zero		1


	//----- nvinfo : EIATTR_INT_WARP_WIDE_INSTR_OFFSETS
	.align		4
        /*0104*/ 	.byte	0x04, 0x31
        /*0106*/ 	.short	(.L_48 - .L_47)


	//   ....[0]....
.L_47:
        /*0108*/ 	.word	0x000011a0


	//   ....[1]....
        /*010c*/ 	.word	0x000011b0


	//   ....[2]....
        /*0110*/ 	.word	0x000022a0


	//   ....[3]....
        /*0114*/ 	.word	0x00003f50


	//   ....[4]....
        /*0118*/ 	.word	0x00003fa0


	//----- nvinfo : EIATTR_COOP_GROUP_MASK_REGIDS
	.align		4
.L_48:
        /*011c*/ 	.byte	0x04, 0x29
        /*011e*/ 	.short	(.L_50 - .L_49)


	//   ....[0]....
.L_49:
        /*0120*/ 	.word	0xffffffff


	//   ....[1]....
        /*0124*/ 	.word	0xffffffff


	//   ....[2]....
        /*0128*/ 	.word	0xffffffff


	//   ....[3]....
        /*012c*/ 	.word	0xffffffff


	//----- nvinfo : EIATTR_COOP_GROUP_INSTR_OFFSETS
	.align		4
.L_50:
        /*0130*/ 	.byte	0x04, 0x28
        /*0132*/ 	.short	(.L_52 - .L_51)


	//   ....[0]....
.L_51:
        /*0134*/ 	.word	0x00000070


	//   ....[1]....
        /*0138*/ 	.word	0x00000320


	//   ....[2]....
        /*013c*/ 	.word	0x00003df0


	//   ....[3]....
        /*0140*/ 	.word	0x00004050


	//----- nvinfo : EIATTR_VRC_CTA_INIT_COUNT
	.align		4
.L_52:
        /*0144*/ 	.byte	0x02, 0x4a
        /*0146*/ 	.byte	0x80
	.zero		1


	//----- nvinfo : EIATTR_MBARRIER_INSTR_OFFSETS
	.align		4
        /*0148*/ 	.byte	0x04, 0x39
        /*014a*/ 	.short	(.L_54 - .L_53)


	//   ....[0]....
.L_53:
        /*014c*/ 	.word	0x00001330
        /*0150*/ 	.word	0x000000ff
        /*0154*/ 	.word	0x00000000
        /*0158*/ 	.short	0x0100
        /*015a*/ 	.byte	0x12
	.zero		1


	//   ....[1]....
        /*015c*/ 	.word	0x000022e0
        /*0160*/ 	.word	0x000000ff
        /*0164*/ 	.word	0x00003008
        /*0168*/ 	.short	0x0100
        /*016a*/ 	.byte	0x10
	.zero		1


	//   ....[2]....
        /*016c*/ 	.word	0x00002ae0
        /*0170*/ 	.word	0x000000ff
        /*0174*/ 	.word	0x00000000
        /*0178*/ 	.short	0x010a
        /*017a*/ 	.byte	0x12
	.zero		1


	//   ....[3]....
        /*017c*/ 	.word	0x000034f0
        /*0180*/ 	.word	0x000000ff
        /*0184*/ 	.word	0x00000000
        /*0188*/ 	.short	0x010a
        /*018a*/ 	.byte	0x12
	.zero		1


	//   ....[4]....
        /*018c*/ 	.word	0x000035c0
        /*0190*/ 	.word	0x000000ff
        /*0194*/ 	.word	0x00003000
        /*0198*/ 	.short	0x0108
        /*019a*/ 	.byte	0x10
	.zero		1


	//   ....[5]....
        /*019c*/ 	.word	0x00003620
        /*01a0*/ 	.word	0x000000ff
        /*01a4*/ 	.word	0x00003008
        /*01a8*/ 	.short	0x0108
        /*01aa*/ 	.byte	0x10
	.zero		1


	//   ....[6]....
        /*01ac*/ 	.word	0x00004070
        /*01b0*/ 	.word	0x000000ff
        /*01b4*/ 	.word	0x00000000
        /*01b8*/ 	.short	0x010a
        /*01ba*/ 	.byte	0x12
	.zero		1


	//   ....[7]....
        /*01bc*/ 	.word	0x000040a0
        /*01c0*/ 	.word	0x000000ff
        /*01c4*/ 	.word	0x00000000
        /*01c8*/ 	.short	0x010a
        /*01ca*/ 	.byte	0x12
	.zero		1


	//----- nvinfo : EIATTR_NUM_MBARRIERS
	.align		4
.L_54:
        /*01cc*/ 	.byte	0x03, 0x38
        /*01ce*/ 	.short	0x0002


	//----- nvinfo : EIATTR_EXIT_INSTR_OFFSETS
	.align		4
        /*01d0*/ 	.byte	0x04, 0x1c
        /*01d2*/ 	.short	(.L_56 - .L_55)


	//   ....[0]....
.L_55:
        /*01d4*/ 	.word	0x00004060


	//----- nvinfo : EIATTR_REQNTID
	.align		4
.L_56:
        /*01d8*/ 	.byte	0x04, 0x10
        /*01da*/ 	.short	(.L_58 - .L_57)
.L_57:
        /*01dc*/ 	.word	0x00000080
        /*01e0*/ 	.word	0x00000001
        /*01e4*/ 	.word	0x00000001


	//----- nvinfo : EIATTR_CRS_STACK_SIZE
	.align		4
.L_58:
        /*01e8*/ 	.byte	0x04, 0x1e
        /*01ea*/ 	.short	(.L_60 - .L_59)
.L_59:
        /*01ec*/ 	.word	0x00000000


	//----- nvinfo : EIATTR_CBANK_PARAM_SIZE
	.align		4
.L_60:
        /*01f0*/ 	.byte	0x03, 0x19
        /*01f2*/ 	.short	0x0050


	//----- nvinfo : EIATTR_PARAM_CBANK
	.align		4
        /*01f4*/ 	.byte	0x04, 0x0a
        /*01f6*/ 	.short	(.L_62 - .L_61)
	.align		4
.L_61:
        /*01f8*/ 	.word	index@(.nv.constant0.matmul_kernel)
        /*01fc*/ 	.short	0x0380
        /*01fe*/ 	.short	0x0050


	//----- nvinfo : EIATTR_SW_WAR
	.align		4
.L_62:
        /*0200*/ 	.byte	0x04, 0x36
        /*0202*/ 	.short	(.L_64 - .L_63)
.L_63:
        /*0204*/ 	.word	0x00000008
.L_64:


//--------------------- .nv.compat                --------------------------
	.section	.nv.compat,"",@"SHT_CUDA_COMPAT_INFO"
	.align	4
        /*0000*/ 	.byte	0x02, 0x02, 0x02, 0x00, 0x02, 0x05, 0x05, 0x00, 0x02, 0x03, 0x00, 0x00, 0x02, 0x06, 0x01, 0x00


//--------------------- .nv.callgraph             --------------------------
	.section	.nv.callgraph,"",@"SHT_CUDA_CALLGRAPH"
	.align	4
	.sectionentsize	8
	.align		4
        /*0000*/ 	.word	0x00000000
	.align		4
        /*0004*/ 	.word	0xffffffff
	.align		4
        /*0008*/ 	.word	0x00000000
	.align		4
        /*000c*/ 	.word	0xfffffffe
	.align		4
        /*0010*/ 	.word	0x00000000
	.align		4
        /*0014*/ 	.word	0xfffffffd
	.align		4
        /*0018*/ 	.word	0x00000000
	.align		4
        /*001c*/ 	.word	0xfffffffc


//--------------------- .text.matmul_kernel       --------------------------
	.section	.text.matmul_kernel,"ax",@progbits
	.align	128
        .global         matmul_kernel
        .type           matmul_kernel,@function
        .size           matmul_kernel,(.L_x_20 - matmul_kernel)
        .other          matmul_kernel,@"STO_CUDA_ENTRY STV_DEFAULT"
matmul_kernel:
.text.matmul_kernel:
[----:B------:R-:W0:Y:S01]  /*0000*/  LDC R1, c[0x0][0x37c] ;  /* 0x0000df00ff017b82 */ /* 0x000e220000000800 */
[----:B------:R-:W1:Y:S01]  /*0010*/  S2R R0, SR_TID.X ;  /* 0x0000000000007919 */ /* 0x000e620000002100 */
[----:B------:R-:W2:Y:S01]  /*0020*/  LDCU.64 UR30, c[0x0][0x358] ;  /* 0x00006b00ff1e77ac */ /* 0x000ea20008000a00 */
[----:B-1----:R-:W-:-:S13]  /*0030*/  ISETP.GE.U32.AND P0, PT, R0, 0x20, PT ;  /* 0x000000200000780c */ /* 0x002fda0003f06070 */
[----:B------:R-:W-:Y:S02]  /*0040*/  VOTEU.ANY UP0, P0 ;  /* 0x0000000000ff7886 */ /* 0x000fe40000000100 */
[----:B0-2---:R-:W-:Y:S05]  /*0050*/  BRA.U UP0, `(.L_x_0) ;  /* 0x0000000100b47547 */ /* 0x005fea000b800000 */
[----:B------:R-:W0:Y:S01]  /*0060*/  S2UR UR6, SR_CgaCtaId ;  /* 0x00000000000679c3 */ /* 0x000e220000008800 */
[----:B------:R-:W-:Y:S01]  /*0070*/  NOP ;  /* 0x0000000000007918 */ /* 0x000fe20000000000 */
[----:B------:R-:W-:Y:S02]  /*0080*/  UMOV UR4, 0x40 ;  /* 0x0000004000047882 */ /* 0x000fe40000000000 */
[----:B0-----:R-:W-:-:S09]  /*0090*/  ULEA UR4, UR6, UR4, 0x18 ;  /* 0x0000000406047291 */ /* 0x001fd2000f8ec0ff */
[----:B------:R-:W0:Y:S01]  /*00a0*/  LDS.U8 R2, [UR4] ;  /* 0x00000004ff027984 */ /* 0x000e220008000000 */
[----:B------:R-:W-:Y:S02]  /*00b0*/  UMOV UR4, 0x400 ;  /* 0x0000040000047882 */ /* 0x000fe40000000000 */
[----:B------:R-:W-:Y:S01]  /*00c0*/  ULEA UR4, UR6, UR4, 0x18 ;  /* 0x0000000406047291 */ /* 0x000fe2000f8ec0ff */
[----:B0-----:R-:W-:-:S13]  /*00d0*/  ISETP.NE.AND P0, PT, R2, RZ, PT ;  /* 0x000000ff0200720c */ /* 0x001fda0003f05270 */
[----:B------:R-:W-:Y:S05]  /*00e0*/  @P0 BRA `(.L_x_1) ;  /* 0x0000000000780947 */ /* 0x000fea0003800000 */
[----:B------:R-:W-:-:S13]  /*00f0*/  ELECT P0, URZ, PT ;  /* 0x0000000000ff782f */ /* 0x000fda0003800000 */
[----:B------:R-:W-:Y:S05]  /*0100*/  @!P0 BRA `(.L_x_2) ;  /* 0x0000000000808947 */ /* 0x000fea0003800000 */
[----:B------:R-:W-:Y:S01]  /*0110*/  UMOV UR5, 0x1 ;  /* 0x0000000100057882 */ /* 0x000fe20000000000 */
[----:B------:R-:W-:-:S04]  /*0120*/  IMAD.MOV.U32 R5, RZ, RZ, 0x1 ;  /* 0x00000001ff057424 */ /* 0x000fc800078e00ff */
[----:B------:R-:W-:Y:S04]  /*0130*/  DEPBAR.LE SB0, 0x36 ;  /* 0x00008d800000791a */ /* 0x000fe80000000000 */
[----:B------:R-:W0:Y:S02]  /*0140*/  UTCATOMSWS.FIND_AND_SET.ALIGN UP1, UR5, UR5 ;  /* 0x00000005000575e3 */ /* 0x000e240008020800 */
[----:B0-----:R-:W-:-:S04]  /*0150*/  PLOP3.LUT P0, PT, PT, PT, UP1, 0x80, 0x8 ;  /* 0x000000000008781c */ /* 0x001fc80003f0f018 */
[----:B------:R-:W-:-:S04]  /*0160*/  SEL R2, RZ, 0xffffffff, !P0 ;  /* 0xffffffffff027807 */ /* 0x000fc80004000000 */
[----:B------:R-:W-:Y:S01]  /*0170*/  ISETP.NE.AND P0, PT, R2, RZ, PT ;  /* 0x000000ff0200720c */ /* 0x000fe20003f05270 */
[----:B------:R-:W-:-:S12]  /*0180*/  IMAD.U32 R2, RZ, RZ, UR5 ;  /* 0x00000005ff027e24 */ /* 0x000fd8000f8e00ff */
[----:B------:R-:W-:Y:S05]  /*0190*/  @P0 BRA `(.L_x_3) ;  /* 0x0000000000240947 */ /* 0x000fea0003800000 */
.L_x_4:
[----:B------:R-:W-:Y:S05]  /*01a0*/  NANOSLEEP 0x64 ;  /* 0x000000640000795d */ /* 0x000fea0003800000 */
[----:B------:R-:W-:-:S05]  /*01b0*/  UMOV UR5, 0x1 ;  /* 0x0000000100057882 */ /* 0x000fca0000000000 */
[----:B------:R-:W-:Y:S04]  /*01c0*/  DEPBAR.LE SB0, 0x36 ;  /* 0x00008d800000791a */ /* 0x000fe80000000000 */
[----:B------:R-:W0:Y:S02]  /*01d0*/  UTCATOMSWS.FIND_AND_SET.ALIGN UP1, UR5, UR5 ;  /* 0x00000005000575e3 */ /* 0x000e240008020800 */
[----:B0-----:R-:W-:-:S04]  /*01e0*/  PLOP3.LUT P0, PT, PT, PT, UP1, 0x80, 0x8 ;  /* 0x000000000008781c */ /* 0x001fc80003f0f018 */
[----:B------:R-:W-:-:S04]  /*01f0*/  SEL R2, RZ, 0xffffffff, !P0 ;  /* 0xffffffffff027807 */ /* 0x000fc80004000000 */
[----:B------:R-:W-:Y:S01]  /*0200*/  ISETP.NE.AND P0, PT, R2, RZ, PT ;  /* 0x000000ff0200720c */ /* 0x000fe20003f05270 */
[----:B------:R-:W-:-:S12]  /*0210*/  IMAD.U32 R2, RZ, RZ, UR5 ;  /* 0x00000005ff027e24 */ /* 0x000fd8000f8e00ff */
[----:B------:R-:W-:Y:S05]  /*0220*/  @!P0 BRA `(.L_x_4) ;  /* 0xfffffffc00dc8947 */ /* 0x000fea000383ffff */
.L_x_3:
[C---:B------:R-:W-:Y:S01]  /*0230*/  VIADD R4, R2.reuse, 0x10 ;  /* 0x0000001002047836 */ /* 0x040fe20000000000 */
[----:B------:R-:W-:Y:S01]  /*0240*/  UMOV UR5, 0x50 ;  /* 0x0000005000057882 */ /* 0x000fe20000000000 */
[C---:B------:R-:W-:Y:S01]  /*0250*/  SHF.L.U32 R3, R5.reuse, R2, RZ ;  /* 0x0000000205037219 */ /* 0x040fe200000006ff */
[----:B------:R-:W-:Y:S01]  /*0260*/  ULEA UR5, UR6, UR5, 0x18 ;  /* 0x0000000506057291 */ /* 0x000fe2000f8ec0ff */
[----:B------:R-:W-:Y:S01]  /*0270*/  IMAD.SHL.U32 R2, R2, 0x20, RZ ;  /* 0x0000002002027824 */ /* 0x000fe200078e00ff */
[----:B------:R-:W-:-:S04]  /*0280*/  SHF.L.U32 R4, R5, R4, RZ ;  /* 0x0000000405047219 */ /* 0x000fc800000006ff */
[----:B------:R-:W-:-:S05]  /*0290*/  LOP3.LUT R3, R4, R3, RZ, 0xfc, !PT ;  /* 0x0000000304037212 */ /* 0x000fca00078efcff */
[----:B------:R0:W-:Y:S04]  /*02a0*/  ATOMS.OR RZ, [UR5], R3 ;  /* 0x00000003ffff798c */ /* 0x0001e8000b000005 */
[----:B------:R0:W-:Y:S01]  /*02b0*/  STS [UR4], R2 ;  /* 0x00000002ff007988 */ /* 0x0001e20008000804 */
[----:B------:R-:W-:Y:S05]  /*02c0*/  BRA `(.L_x_2) ;  /* 0x0000000000107947 */ /* 0x000fea0003800000 */
.L_x_1:
[----:B------:R-:W-:-:S05]  /*02d0*/  IMAD.MOV.U32 R2, RZ, RZ, -0x1 ;  /* 0xffffffffff027424 */ /* 0x000fca00078e00ff */
[----:B------:R0:W-:Y:S02]  /*02e0*/  STS [UR4], R2 ;  /* 0x00000002ff007988 */ /* 0x0001e40008000804 */
[----:B0-----:R-:W-:-:S07]  /*02f0*/  MOV R2, 0x310 ;  /* 0x0000031000027802 */ /* 0x001fce0000000f00 */
[----:B------:R-:W-:Y:S05]  /*0300*/  CALL.REL.NOINC `($__internal_1_$__cuda_sm10x_tcgen05_guardrail_trap_phase_invalid_during_alloc) ;  /* 0x0000003c007c7944 */ /* 0x000fea0003c00000 */
.L_x_2:
[----:B------:R-:W-:Y:S05]  /*0310*/  WARPSYNC.ALL ;  /* 0x0000000000007948 */ /* 0x000fea0003800000 */
[----:B------:R-:W-:Y:S01]  /*0320*/  NOP ;  /* 0x0000000000007918 */ /* 0x000fe20000000000 */
.L_x_0:
[----:B------:R-:W1:Y:S01]  /*0330*/  LDC.64 R16, c[0x0][0x398] ;  /* 0x0000e600ff107b82 */ /* 0x000e620000000a00 */
[----:B------:R-:W2:Y:S01]  /*0340*/  S2R R7, SR_CTAID.X ;  /* 0x0000000000077919 */ /* 0x000ea20000002500 */
[----:B------:R-:W3:Y:S01]  /*0350*/  LDCU.128 UR12, c[0x0][0x3a0] ;  /* 0x00007400ff0c77ac */ /* 0x000ee20008000c00 */
[----:B------:R-:W-:Y:S02]  /*0360*/  SHF.R.U32.HI R50, RZ, 0x6, R0 ;  /* 0x00000006ff327819 */ /* 0x000fe40000011600 */
[----:B------:R-:W-:Y:S01]  /*0370*/  LOP3.LUT P5, RZ, R0, 0x7f, RZ, 0xc0, !PT ;  /* 0x0000007f00ff7812 */ /* 0x000fe200078ac0ff */
[----:B------:R-:W-:Y:S01]  /*0380*/  UMOV UR16, 0x400 ;  /* 0x0000040000107882 */ /* 0x000fe20000000000 */
[----:B------:R-:W-:Y:S01]  /*0390*/  SGXT.U32 R50, R50, 0x1 ;  /* 0x000000013232781a */ /* 0x000fe20000000000 */
[----:B------:R-:W4:Y:S01]  /*03a0*/  S2UR UR5, SR_CgaCtaId ;  /* 0x00000000000579c3 */ /* 0x000f220000008800 */
[----:B------:R-:W5:Y:S01]  /*03b0*/  LDCU.128 UR8, c[0x0][0x380] ;  /* 0x00007000ff0877ac */ /* 0x000f620008000c00 */
[----:B------:R-:W-:Y:S01]  /*03c0*/  UMOV UR7, 0x1 ;  /* 0x0000000100077882 */ /* 0x000fe20000000000 */
[----:B---3--:R-:W-:Y:S01]  /*03d0*/  IMAD.U32 R13, RZ, RZ, UR14 ;  /* 0x0000000eff0d7e24 */ /* 0x008fe2000f8e00ff */
[----:B------:R-:W-:Y:S01]  /*03e0*/  UIADD3 UR32, UPT, UPT, UR12, 0x1f, URZ ;  /* 0x0000001f0c207890 */ /* 0x000fe2000fffe0ff */
[----:B------:R-:W-:-:S02]  /*03f0*/  IMAD.U32 R14, RZ, RZ, UR14 ;  /* 0x0000000eff0e7e24 */ /* 0x000fc4000f8e00ff */
[----:B01----:R-:W-:Y:S01]  /*0400*/  VIADD R2, R17, 0x1f ;  /* 0x0000001f11027836 */ /* 0x003fe20000000000 */
[----:B------:R-:W-:Y:S01]  /*0410*/  IABS R19, R17 ;  /* 0x0000001100137213 */ /* 0x000fe20000000000 */
[----:B------:R-:W-:Y:S01]  /*0420*/  IMAD.U32 R18, RZ, RZ, UR14 ;  /* 0x0000000eff127e24 */ /* 0x000fe2000f8e00ff */
[----:B------:R-:W-:Y:S01]  /*0430*/  UISETP.GT.AND UP1, UPT, UR32, 0x1f, UPT ;  /* 0x0000001f2000788c */ /* 0x000fe2000bf24270 */
[----:B------:R-:W-:Y:S01]  /*0440*/  IMAD.U32 R76, RZ, RZ, UR14 ;  /* 0x0000000eff4c7e24 */ /* 0x000fe2000f8e00ff */
[----:B------:R-:W-:Y:S01]  /*0450*/  SHF.R.S32.HI R3, RZ, 0x1f, R2 ;  /* 0x0000001fff037819 */ /* 0x000fe20000011402 */
[----:B------:R-:W-:Y:S01]  /*0460*/  IMAD.U32 R15, RZ, RZ, UR14 ;  /* 0x0000000eff0f7e24 */ /* 0x000fe2000f8e00ff */
[----:B----4-:R-:W-:Y:S02]  /*0470*/  ULEA UR16, UR5, UR16, 0x18 ;  /* 0x0000001005107291 */ /* 0x010fe4000f8ec0ff */
[----:B------:R-:W-:Y:S01]  /*0480*/  LEA.HI R3, R3, R2, RZ, 0x5 ;  /* 0x0000000203037211 */ /* 0x000fe200078f28ff */
[----:B------:R-:W-:Y:S01]  /*0490*/  BAR.SYNC.DEFER_BLOCKING 0x0 ;  /* 0x0000000000007b1d */ /* 0x000fe20000010000 */
[----:B--2---:R-:W-:Y:S01]  /*04a0*/  IABS R8, R7 ;  /* 0x0000000700087213 */ /* 0x004fe20000000000 */
[----:B------:R-:W-:Y:S01]  /*04b0*/  IMAD.U32 R21, RZ, RZ, UR14 ;  /* 0x0000000eff157e24 */ /* 0x000fe2000f8e00ff */
[----:B------:R-:W-:Y:S01]  /*04c0*/  SHF.R.S32.HI R3, RZ, 0x5, R3 ;  /* 0x00000005ff037819 */ /* 0x000fe20000011403 */
[----:B------:R-:W-:Y:S01]  /*04d0*/  IMAD.U32 R23, RZ, RZ, UR14 ;  /* 0x0000000eff177e24 */ /* 0x000fe2000f8e00ff */
[----:B------:R-:W-:Y:S01]  /*04e0*/  UIADD3 UR18, UPT, UPT, UR16, 0x3000, URZ ;  /* 0x0000300010127890 */ /* 0x000fe2000fffe0ff */
[----:B------:R-:W-:-:S02]  /*04f0*/  IMAD.U32 R31, RZ, RZ, UR14 ;  /* 0x0000000eff1f7e24 */ /* 0x000fc4000f8e00ff */
[----:B------:R-:W-:Y:S02]  /*0500*/  IMAD.SHL.U32 R4, R3, 0x8, RZ ;  /* 0x0000000803047824 */ /* 0x000fe400078e00ff */
[----:B------:R-:W-:Y:S02]  /*0510*/  IMAD.U32 R24, RZ, RZ, UR14 ;  /* 0x0000000eff187e24 */ /* 0x000fe4000f8e00ff */
[----:B------:R-:W-:Y:S01]  /*0520*/  IMAD.U32 R26, RZ, RZ, UR14 ;  /* 0x0000000eff1a7e24 */ /* 0x000fe2000f8e00ff */
[-C--:B------:R-:W-:Y:S01]  /*0530*/  IABS R9, R4.reuse ;  /* 0x0000000400097213 */ /* 0x080fe20000000000 */
[----:B------:R-:W-:Y:S01]  /*0540*/  IMAD.U32 R28, RZ, RZ, UR14 ;  /* 0x0000000eff1c7e24 */ /* 0x000fe2000f8e00ff */
[----:B------:R-:W-:Y:S01]  /*0550*/  IABS R10, R4 ;  /* 0x00000004000a7213 */ /* 0x000fe20000000000 */
[----:B------:R-:W-:Y:S01]  /*0560*/  IMAD.U32 R32, RZ, RZ, UR14 ;  /* 0x0000000eff207e24 */ /* 0x000fe2000f8e00ff */
[----:B------:R-:W0:Y:S01]  /*0570*/  I2F.RP R5, R9 ;  /* 0x0000000900057306 */ /* 0x000e220000209400 */
[----:B------:R-:W-:Y:S01]  /*0580*/  IMAD.U32 R55, RZ, RZ, UR14 ;  /* 0x0000000eff377e24 */ /* 0x000fe2000f8e00ff */
[----:B------:R-:W1:Y:S06]  /*0590*/  LDS R20, [UR16] ;  /* 0x00000010ff147984 */ /* 0x000e6c0008000800 */
[----:B0-----:R-:W0:Y:S02]  /*05a0*/  MUFU.RCP R5, R5 ;  /* 0x0000000500057308 */ /* 0x001e240000001000 */
[----:B0-----:R-:W-:-:S02]  /*05b0*/  VIADD R2, R5, 0xffffffe ;  /* 0x0ffffffe05027836 */ /* 0x001fc40000000000 */
[----:B------:R-:W-:-:S04]  /*05c0*/  IMAD.MOV R5, RZ, RZ, -R10 ;  /* 0x000000ffff057224 */ /* 0x000fc800078e0a0a */
[----:B------:R0:W2:Y:S02]  /*05d0*/  F2I.FTZ.U32.TRUNC.NTZ R3, R2 ;  /* 0x0000000200037305 */ /* 0x0000a4000021f000 */
[----:B0-----:R-:W-:Y:S01]  /*05e0*/  IMAD.MOV.U32 R2, RZ, RZ, RZ ;  /* 0x000000ffff027224 */ /* 0x001fe200078e00ff */
[----:B-1----:R-:W-:Y:S01]  /*05f0*/  R2UR UR17, R20 ;  /* 0x00000000141172ca */ /* 0x002fe200000e0000 */
[----:B------:R-:W-:Y:S02]  /*0600*/  IMAD.U32 R20, RZ, RZ, UR14 ;  /* 0x0000000eff147e24 */ /* 0x000fe4000f8e00ff */
[----:B--2---:R-:W-:-:S04]  /*0610*/  IMAD.MOV R6, RZ, RZ, -R3 ;  /* 0x000000ffff067224 */ /* 0x004fc800078e0a03 */
[----:B------:R-:W-:Y:S02]  /*0620*/  IMAD R11, R6, R9, RZ ;  /* 0x00000009060b7224 */ /* 0x000fe400078e02ff */
[----:B------:R-:W-:Y:S02]  /*0630*/  IMAD.MOV.U32 R6, RZ, RZ, R8 ;  /* 0x000000ffff067224 */ /* 0x000fe400078e0008 */
[----:B------:R-:W-:-:S06]  /*0640*/  IMAD.HI.U32 R3, R3, R11, R2 ;  /* 0x0000000b03037227 */ /* 0x000fcc00078e0002 */
[----:B------:R-:W-:-:S04]  /*0650*/  IMAD.HI.U32 R3, R3, R6, RZ ;  /* 0x0000000603037227 */ /* 0x000fc800078e00ff */
[----:B------:R-:W-:Y:S01]  /*0660*/  IMAD R2, R3, R5, R6 ;  /* 0x0000000503027224 */ /* 0x000fe200078e0206 */
[----:B------:R-:W-:Y:S04]  /*0670*/  BAR.SYNC.DEFER_BLOCKING 0x0 ;  /* 0x0000000000007b1d */ /* 0x000fe80000010000 */
[----:B------:R-:W-:-:S13]  /*0680*/  ISETP.GT.U32.AND P1, PT, R9, R2, PT ;  /* 0x000000020900720c */ /* 0x000fda0003f24070 */
[----:B------:R-:W-:Y:S02]  /*0690*/  @!P1 IMAD.IADD R2, R2, 0x1, -R9 ;  /* 0x0000000102029824 */ /* 0x000fe400078e0a09 */
[----:B------:R-:W-:Y:S01]  /*06a0*/  @!P1 VIADD R3, R3, 0x1 ;  /* 0x0000000103039836 */ /* 0x000fe20000000000 */
[----:B------:R-:W-:Y:S02]  /*06b0*/  ISETP.NE.AND P1, PT, R4, RZ, PT ;  /* 0x000000ff0400720c */ /* 0x000fe40003f25270 */
[----:B------:R-:W-:Y:S02]  /*06c0*/  ISETP.GE.U32.AND P0, PT, R2, R9, PT ;  /* 0x000000090200720c */ /* 0x000fe40003f06070 */
[----:B------:R-:W-:-:S04]  /*06d0*/  LOP3.LUT R2, R7, R4, RZ, 0x3c, !PT ;  /* 0x0000000407027212 */ /* 0x000fc800078e3cff */
[----:B------:R-:W-:Y:S01]  /*06e0*/  ISETP.GE.AND P2, PT, R2, RZ, PT ;  /* 0x000000ff0200720c */ /* 0x000fe20003f46270 */
[----:B------:R-:W-:-:S06]  /*06f0*/  VIADD R2, R16, 0x3f ;  /* 0x0000003f10027836 */ /* 0x000fcc0000000000 */
[----:B------:R-:W-:-:S04]  /*0700*/  @P0 VIADD R3, R3, 0x1 ;  /* 0x0000000103030836 */ /* 0x000fc80000000000 */
[----:B------:R-:W-:Y:S01]  /*0710*/  IMAD.MOV.U32 R5, RZ, RZ, R3 ;  /* 0x000000ffff057224 */ /* 0x000fe200078e0003 */
[----:B------:R-:W-:-:S03]  /*0720*/  SHF.R.S32.HI R3, RZ, 0x1f, R2 ;  /* 0x0000001fff037819 */ /* 0x000fc60000011402 */
[----:B------:R-:W-:Y:S01]  /*0730*/  @!P2 IMAD.MOV R5, RZ, RZ, -R5 ;  /* 0x000000ffff05a224 */ /* 0x000fe200078e0a05 */
[----:B------:R-:W-:Y:S02]  /*0740*/  @!P1 LOP3.LUT R5, RZ, R4, RZ, 0x33, !PT ;  /* 0x00000004ff059212 */ /* 0x000fe400078e33ff */
[----:B------:R-:W-:-:S03]  /*0750*/  LEA.HI R3, R3, R2, RZ, 0x6 ;  /* 0x0000000203037211 */ /* 0x000fc600078f30ff */
[----:B------:R-:W-:Y:S02]  /*0760*/  IMAD.SHL.U32 R8, R5, 0x8, RZ ;  /* 0x0000000805087824 */ /* 0x000fe400078e00ff */
[----:B------:R-:W-:-:S03]  /*0770*/  IMAD.MOV R5, RZ, RZ, -R5 ;  /* 0x000000ffff057224 */ /* 0x000fc600078e0a05 */
[----:B------:R-:W-:Y:S01]  /*0780*/  LEA.HI.SX32 R3, R3, -R8, 0x1a ;  /* 0x8000000803037211 */ /* 0x000fe200078fd2ff */
[----:B------:R-:W-:-:S03]  /*0790*/  IMAD R11, R4, R5, R7 ;  /* 0x00000005040b7224 */ /* 0x000fc600078e0207 */
[----:B------:R-:W-:Y:S02]  /*07a0*/  VIMNMX R10, PT, PT, R3, 0x8, PT ;  /* 0x00000008030a7848 */ /* 0x000fe40003fe0100 */
[----:B------:R-:W-:Y:S02]  /*07b0*/  IABS R7, R11 ;  /* 0x0000000b00077213 */ /* 0x000fe40000000000 */
[----:B------:R-:W-:-:S04]  /*07c0*/  IABS R9, R10 ;  /* 0x0000000a00097213 */ /* 0x000fc80000000000 */
[----:B------:R-:W0:Y:S08]  /*07d0*/  I2F.RP R6, R9 ;  /* 0x0000000900067306 */ /* 0x000e300000209400 */
[----:B0-----:R-:W0:Y:S02]  /*07e0*/  MUFU.RCP R6, R6 ;  /* 0x0000000600067308 */ /* 0x001e240000001000 */
[----:B0-----:R-:W-:Y:S01]  /*07f0*/  VIADD R2, R6, 0xffffffe ;  /* 0x0ffffffe06027836 */ /* 0x001fe20000000000 */
[----:B------:R-:W-:-:S05]  /*0800*/  SHF.R.U32.HI R6, RZ, 0x5, R0 ;  /* 0x00000005ff067819 */ /* 0x000fca0000011600 */
[----:B------:R0:W1:Y:S01]  /*0810*/  F2I.FTZ.U32.TRUNC.NTZ R3, R2 ;  /* 0x0000000200037305 */ /* 0x000062000021f000 */
[----:B------:R-:W-:Y:S01]  /*0820*/  R2UR UR19, R6 ;  /* 0x00000000061372ca */ /* 0x000fe200000e0000 */
[----:B0-----:R-:W-:-:S12]  /*0830*/  IMAD.MOV.U32 R2, RZ, RZ, RZ ;  /* 0x000000ffff027224 */ /* 0x001fd800078e00ff */
[----:B------:R-:W-:Y:S01]  /*0840*/  USHF.L.U32 UR4, UR19, 0x15, URZ ;  /* 0x0000001513047899 */ /* 0x000fe200080006ff */
[----:B-1----:R-:W-:-:S03]  /*0850*/  IMAD.MOV R12, RZ, RZ, -R3 ;  /* 0x000000ffff0c7224 */ /* 0x002fc600078e0a03 */
[----:B------:R-:W-:Y:S01]  /*0860*/  ULOP3.LUT UR4, UR4, 0x600000, URZ, 0xc0, !UPT ;  /* 0x0060000004047892 */ /* 0x000fe2000f8ec0ff */
[----:B------:R-:W-:Y:S01]  /*0870*/  IMAD.MOV.U32 R4, RZ, RZ, R12 ;  /* 0x000000ffff047224 */ /* 0x000fe200078e000c */
[----:B------:R-:W-:-:S03]  /*0880*/  IABS R12, R10 ;  /* 0x0000000a000c7213 */ /* 0x000fc60000000000 */
[----:B------:R-:W-:Y:S02]  /*0890*/  IMAD R5, R4, R9, RZ ;  /* 0x0000000904057224 */ /* 0x000fe400078e02ff */
[----:B------:R-:W-:Y:S02]  /*08a0*/  IMAD.MOV.U32 R4, RZ, RZ, R7 ;  /* 0x000000ffff047224 */ /* 0x000fe400078e0007 */
[----:B------:R-:W-:Y:S01]  /*08b0*/  IMAD.HI.U32 R3, R3, R5, R2 ;  /* 0x0000000503037227 */ /* 0x000fe200078e0002 */
[----:B------:R-:W-:-:S03]  /*08c0*/  IABS R5, R16 ;  /* 0x0000001000057213 */ /* 0x000fc60000000000 */
[----:B------:R-:W-:Y:S02]  /*08d0*/  IMAD.MOV R2, RZ, RZ, -R12 ;  /* 0x000000ffff027224 */ /* 0x000fe400078e0a0c */
[----:B------:R-:W-:-:S04]  /*08e0*/  IMAD.HI.U32 R3, R3, R4, RZ ;  /* 0x0000000403037227 */ /* 0x000fc800078e00ff */
[----:B------:R-:W-:Y:S02]  /*08f0*/  IMAD R4, R3, R2, R4 ;  /* 0x0000000203047224 */ /* 0x000fe400078e0204 */
[----:B------:R-:W-:Y:S02]  /*0900*/  IMAD.MOV.U32 R2, RZ, RZ, R5 ;  /* 0x000000ffff027224 */ /* 0x000fe400078e0005 */
[----:B------:R-:W-:Y:S01]  /*0910*/  IMAD.U32 R7, RZ, RZ, UR14 ;  /* 0x0000000eff077e24 */ /* 0x000fe2000f8e00ff */
[----:B------:R-:W-:Y:S01]  /*0920*/  ISETP.GT.U32.AND P1, PT, R9, R4, PT ;  /* 0x000000040900720c */ /* 0x000fe20003f24070 */
[----:B------:R-:W0:-:S12]  /*0930*/  I2F.RP R5, R2 ;  /* 0x0000000200057306 */ /* 0x000e180000209400 */
[----:B------:R-:W-:Y:S02]  /*0940*/  @!P1 IMAD.IADD R4, R4, 0x1, -R9 ;  /* 0x0000000104049824 */ /* 0x000fe400078e0a09 */
[----:B------:R-:W-:Y:S01]  /*0950*/  @!P1 VIADD R3, R3, 0x1 ;  /* 0x0000000103039836 */ /* 0x000fe20000000000 */
[----:B0-----:R-:W0:Y:S01]  /*0960*/  MUFU.RCP R5, R5 ;  /* 0x0000000500057308 */ /* 0x001e220000001000 */
[----:B------:R-:W-:Y:S02]  /*0970*/  ISETP.NE.AND P1, PT, R10, RZ, PT ;  /* 0x000000ff0a00720c */ /* 0x000fe40003f25270 */
[----:B------:R-:W-:Y:S02]  /*0980*/  ISETP.GE.U32.AND P0, PT, R4, R9, PT ;  /* 0x000000090400720c */ /* 0x000fe40003f06070 */
[----:B------:R-:W-:-:S04]  /*0990*/  LOP3.LUT R4, R11, R10, RZ, 0x3c, !PT ;  /* 0x0000000a0b047212 */ /* 0x000fc800078e3cff */
[----:B------:R-:W-:Y:S01]  /*09a0*/  ISETP.GE.AND P2, PT, R4, RZ, PT ;  /* 0x000000ff0400720c */ /* 0x000fe20003f46270 */
[----:B------:R-:W-:-:S04]  /*09b0*/  IMAD R4, R50, UR14, RZ ;  /* 0x0000000e32047c24 */ /* 0x000fc8000f8e02ff */
[----:B------:R-:W-:Y:S02]  /*09c0*/  IMAD R4, R7, 0x2, R4 ;  /* 0x0000000207047824 */ /* 0x000fe400078e0204 */
[----:B------:R-:W-:Y:S01]  /*09d0*/  @P0 VIADD R3, R3, 0x1 ;  /* 0x0000000103030836 */ /* 0x000fe20000000000 */
[----:B------:R-:W1:Y:S01]  /*09e0*/  I2F.RP R7, R19 ;  /* 0x0000001300077306 */ /* 0x000e620000209400 */
[----:B0-----:R-:W-:Y:S02]  /*09f0*/  VIADD R5, R5, 0xffffffe ;  /* 0x0ffffffe05057836 */ /* 0x001fe40000000000 */
[----:B------:R-:W-:Y:S02]  /*0a00*/  IMAD.MOV.U32 R53, RZ, RZ, R3 ;  /* 0x000000ffff357224 */ /* 0x000fe400078e0003 */
[----:B------:R-:W-:Y:S02]  /*0a10*/  IMAD.U32 R3, RZ, RZ, UR14 ;  /* 0x0000000eff037e24 */ /* 0x000fe4000f8e00ff */
[----:B------:R-:W-:Y:S01]  /*0a20*/  @!P2 IMAD.MOV R53, RZ, RZ, -R53 ;  /* 0x000000ffff35a224 */ /* 0x000fe200078e0a35 */
[----:B------:R-:W0:Y:S01]  /*0a30*/  F2I.FTZ.U32.TRUNC.NTZ R9, R5 ;  /* 0x0000000500097305 */ /* 0x000e22000021f000 */
[----:B------:R-:W-:Y:S01]  /*0a40*/  @!P1 LOP3.LUT R53, RZ, R10, RZ, 0x33, !PT ;  /* 0x0000000aff359212 */ /* 0x000fe200078e33ff */
[----:B------:R-:W-:Y:S01]  /*0a50*/  IMAD R4, R3, 0x2, R4 ;  /* 0x0000000203047824 */ /* 0x000fe200078e0204 */
[----:B------:R-:W-:-:S03]  /*0a60*/  PLOP3.LUT P1, PT, PT, PT, UP1, 0x80, 0x8 ;  /* 0x000000000008781c */ /* 0x000fc60003f2f018 */
[----:B------:R-:W-:Y:S02]  /*0a70*/  IMAD.MOV R3, RZ, RZ, -R53 ;  /* 0x000000ffff037224 */ /* 0x000fe400078e0a35 */
[----:B------:R-:W-:Y:S01]  /*0a80*/  IMAD R4, R13, 0x2, R4 ;  /* 0x000000020d047824 */ /* 0x000fe200078e0204 */
[----:B-1----:R-:W1:Y:S01]  /*0a90*/  MUFU.RCP R7, R7 ;  /* 0x0000000700077308 */ /* 0x002e620000001000 */
[----:B------:R-:W-:Y:S01]  /*0aa0*/  IMAD R3, R10, R3, R11 ;  /* 0x000000030a037224 */ /* 0x000fe200078e020b */
[----:B------:R-:W-:Y:S01]  /*0ab0*/  LOP3.LUT R10, R0, 0x3f, RZ, 0xc0, !PT ;  /* 0x0000003f000a7812 */ /* 0x000fe200078ec0ff */
[----:B------:R-:W-:Y:S02]  /*0ac0*/  IMAD.U32 R11, RZ, RZ, UR14 ;  /* 0x0000000eff0b7e24 */ /* 0x000fe4000f8e00ff */
[----:B------:R-:W-:Y:S02]  /*0ad0*/  IMAD.IADD R3, R8, 0x1, R3 ;  /* 0x0000000108037824 */ /* 0x000fe400078e0203 */
[----:B0-----:R-:W-:-:S02]  /*0ae0*/  IMAD.MOV R5, RZ, RZ, -R9 ;  /* 0x000000ffff057224 */ /* 0x001fc400078e0a09 */
[----:B------:R-:W-:Y:S02]  /*0af0*/  IMAD R6, R11, 0x2, R4 ;  /* 0x000000020b067824 */ /* 0x000fe400078e0204 */
[----:B------:R-:W-:Y:S02]  /*0b00*/  IMAD R5, R5, R2, RZ ;  /* 0x0000000205057224 */ /* 0x000fe400078e02ff */
[----:B------:R-:W-:Y:S02]  /*0b10*/  IMAD.MOV.U32 R8, RZ, RZ, RZ ;  /* 0x000000ffff087224 */ /* 0x000fe400078e00ff */
[----:B------:R-:W-:Y:S02]  /*0b20*/  IMAD R4, R11, 0x2, R6 ;  /* 0x000000020b047824 */ /* 0x000fe400078e0206 */
[----:B------:R-:W-:-:S04]  /*0b30*/  IMAD.HI.U32 R12, R9, R5, R8 ;  /* 0x00000005090c7227 */ /* 0x000fc800078e0008 */
[----:B------:R-:W-:Y:S02]  /*0b40*/  IMAD.U32 R9, RZ, RZ, UR14 ;  /* 0x0000000eff097e24 */ /* 0x000fe4000f8e00ff */
[----:B------:R-:W-:Y:S02]  /*0b50*/  IMAD R8, R13, 0x2, R4 ;  /* 0x000000020d087824 */ /* 0x000fe400078e0204 */
[----:B------:R-:W-:Y:S01]  /*0b60*/  IMAD R51, R3, 0x40, R10 ;  /* 0x0000004003337824 */ /* 0x000fe200078e020a */
[----:B------:R-:W-:Y:S01]  /*0b70*/  LOP3.LUT R3, R50, 0x8, RZ, 0xfc, !PT ;  /* 0x0000000832037812 */ /* 0x000fe200078efcff */
[----:B------:R-:W-:Y:S02]  /*0b80*/  IMAD R9, R9, 0x2, R8 ;  /* 0x0000000209097824 */ /* 0x000fe400078e0208 */
[----:B-1----:R-:W-:Y:S01]  /*0b90*/  VIADD R10, R7, 0xffffffe ;  /* 0x0ffffffe070a7836 */ /* 0x002fe20000000000 */
[----:B------:R-:W-:Y:S01]  /*0ba0*/  IABS R13, R51 ;  /* 0x00000033000d7213 */ /* 0x000fe20000000000 */
[----:B------:R-:W-:Y:S01]  /*0bb0*/  IMAD R5, R14, 0x2, R9 ;  /* 0x000000020e057824 */ /* 0x000fe200078e0209 */
[----:B------:R-:W-:Y:S01]  /*0bc0*/  ISETP.LT.AND P1, PT, R3, UR12, P1 ;  /* 0x0000000c03007c0c */ /* 0x000fe20008f21270 */
[----:B------:R0:W1:Y:S01]  /*0bd0*/  F2I.FTZ.U32.TRUNC.NTZ R11, R10 ;  /* 0x0000000a000b7305 */ /* 0x000062000021f000 */
[----:B------:R-:W-:Y:S01]  /*0be0*/  IMAD.SHL.U32 R53, R53, 0x20, RZ ;  /* 0x0000002035357824 */ /* 0x000fe200078e00ff */
[----:B------:R-:W-:Y:S01]  /*0bf0*/  ISETP.GE.AND P2, PT, R51, RZ, PT ;  /* 0x000000ff3300720c */ /* 0x000fe20003f46270 */
[----:B------:R-:W-:-:S02]  /*0c00*/  IMAD R7, R18, 0x2, R5 ;  /* 0x0000000212077824 */ /* 0x000fc400078e0205 */
[----:B------:R-:W-:-:S04]  /*0c10*/  IMAD.HI.U32 R12, R12, R13, RZ ;  /* 0x0000000d0c0c7227 */ /* 0x000fc800078e00ff */
[----:B------:R-:W-:Y:S02]  /*0c20*/  IMAD R76, R76, 0x2, R7 ;  /* 0x000000024c4c7824 */ /* 0x000fe400078e0207 */
[----:B------:R-:W-:Y:S02]  /*0c30*/  IMAD.MOV R3, RZ, RZ, -R12 ;  /* 0x000000ffff037224 */ /* 0x000fe400078e0a0c */
[----:B------:R-:W-:Y:S01]  /*0c40*/  IMAD R78, R15, 0x2, R76 ;  /* 0x000000020f4e7824 */ /* 0x000fe200078e024c */
[----:B------:R-:W-:Y:S01]  /*0c50*/  SHF.R.U32.HI R15, RZ, 0x5, R0 ;  /* 0x00000005ff0f7819 */ /* 0x000fe20000011600 */
[C---:B------:R-:W-:Y:S02]  /*0c60*/  IMAD R13, R2.reuse, R3, R13 ;  /* 0x00000003020d7224 */ /* 0x040fe400078e020d */
[----:B0-----:R-:W-:Y:S01]  /*0c70*/  IMAD R10, R21, 0x2, R78 ;  /* 0x00000002150a7824 */ /* 0x001fe200078e024e */
[----:B------:R-:W-:Y:S01]  /*0c80*/  SGXT.U32 R12, R15, 0x2 ;  /* 0x000000020f0c781a */ /* 0x000fe20000000000 */
[----:B-1----:R-:W-:Y:S01]  /*0c90*/  IMAD.MOV R18, RZ, RZ, -R11 ;  /* 0x000000ffff127224 */ /* 0x002fe200078e0a0b */
[----:B------:R-:W-:Y:S01]  /*0ca0*/  ISETP.GT.U32.AND P0, PT, R2, R13, PT ;  /* 0x0000000d0200720c */ /* 0x000fe20003f04070 */
[----:B------:R-:W-:-:S02]  /*0cb0*/  IMAD R10, R23, 0x2, R10 ;  /* 0x00000002170a7824 */ /* 0x000fc400078e020a */
[----:B------:R-:W-:Y:S02]  /*0cc0*/  IMAD R47, R18, R19, RZ ;  /* 0x00000013122f7224 */ /* 0x000fe400078e02ff */
[----:B------:R-:W-:Y:S01]  /*0cd0*/  IMAD R14, R21, 0x2, R10 ;  /* 0x00000002150e7824 */ /* 0x000fe200078e020a */
[----:B------:R-:W-:Y:S01]  /*0ce0*/  LOP3.LUT R21, R53, R12, RZ, 0xfc, !PT ;  /* 0x0000000c35157212 */ /* 0x000fe200078efcff */
[----:B------:R-:W-:Y:S02]  /*0cf0*/  IMAD.MOV.U32 R10, RZ, RZ, RZ ;  /* 0x000000ffff0a7224 */ /* 0x000fe400078e00ff */
[----:B------:R-:W-:Y:S01]  /*0d00*/  IMAD.U32 R3, RZ, RZ, UR14 ;  /* 0x0000000eff037e24 */ /* 0x000fe2000f8e00ff */
[----:B------:R-:W-:Y:S01]  /*0d10*/  IABS R60, R21 ;  /* 0x00000015003c7213 */ /* 0x000fe20000000000 */
[----:B------:R-:W-:Y:S01]  /*0d20*/  IMAD.HI.U32 R47, R11, R47, R10 ;  /* 0x0000002f0b2f7227 */ /* 0x000fe200078e000a */
[C---:B------:R-:W-:Y:S02]  /*0d30*/  LOP3.LUT R49, R21.reuse, 0xc, RZ, 0xfc, !PT ;  /* 0x0000000c15317812 */ /* 0x040fe400078efcff */
[----:B------:R-:W-:Y:S01]  /*0d40*/  LOP3.LUT R64, R21, 0x8, RZ, 0xfc, !PT ;  /* 0x0000000815407812 */ /* 0x000fe200078efcff */
[----:B------:R-:W-:Y:S01]  /*0d50*/  IMAD R22, R3, 0x2, R14 ;  /* 0x0000000203167824 */ /* 0x000fe200078e020e */
[----:B------:R-:W-:Y:S01]  /*0d60*/  IABS R46, R49 ;  /* 0x00000031002e7213 */ /* 0x000fe20000000000 */
[----:B------:R-:W-:Y:S01]  /*0d70*/  @!P0 IMAD.IADD R13, R13, 0x1, -R2 ;  /* 0x000000010d0d8824 */ /* 0x000fe200078e0a02 */
[----:B------:R-:W-:Y:S01]  /*0d80*/  IABS R48, R64 ;  /* 0x0000004000307213 */ /* 0x000fe20000000000 */
[----:B------:R-:W-:Y:S01]  /*0d90*/  IMAD.HI.U32 R3, R47, R60, RZ ;  /* 0x0000003c2f037227 */ /* 0x000fe200078e00ff */
[----:B------:R-:W-:-:S02]  /*0da0*/  LOP3.LUT R65, R21, 0x4, RZ, 0xfc, !PT ;  /* 0x0000000415417812 */ /* 0x000fc400078efcff */
[----:B------:R-:W-:Y:S01]  /*0db0*/  ISETP.GT.U32.AND P0, PT, R2, R13, PT ;  /* 0x0000000d0200720c */ /* 0x000fe20003f04070 */
[----:B------:R-:W-:Y:S01]  /*0dc0*/  IMAD.MOV R12, RZ, RZ, -R3 ;  /* 0x000000ffff0c7224 */ /* 0x000fe200078e0a03 */
[----:B------:R-:W-:Y:S01]  /*0dd0*/  IABS R54, R65 ;  /* 0x0000004100367213 */ /* 0x000fe20000000000 */
[----:B------:R-:W-:Y:S01]  /*0de0*/  IMAD.HI.U32 R3, R47, R46, RZ ;  /* 0x0000002e2f037227 */ /* 0x000fe200078e00ff */
[C---:B------:R-:W-:Y:S02]  /*0df0*/  LOP3.LUT R66, R21.reuse, 0x10, RZ, 0xfc, !PT ;  /* 0x0000001015427812 */ /* 0x040fe400078efcff */
[----:B------:R-:W-:Y:S01]  /*0e00*/  LOP3.LUT R61, R21, 0x14, RZ, 0xfc, !PT ;  /* 0x00000014153d7812 */ /* 0x000fe200078efcff */
[----:B------:R-:W-:Y:S01]  /*0e10*/  IMAD R60, R19, R12, R60 ;  /* 0x0000000c133c7224 */ /* 0x000fe200078e023c */
[----:B------:R-:W-:Y:S01]  /*0e20*/  IABS R62, R66 ;  /* 0x00000042003e7213 */ /* 0x000fe20000000000 */
[----:B------:R-:W-:Y:S01]  /*0e30*/  IMAD.MOV R12, RZ, RZ, -R3 ;  /* 0x000000ffff0c7224 */ /* 0x000fe200078e0a03 */
[----:B------:R-:W-:Y:S01]  /*0e40*/  IABS R52, R61 ;  /* 0x0000003d00347213 */ /* 0x000fe20000000000 */
[----:B------:R-:W-:-:S02]  /*0e50*/  IMAD R3, R50, UR14, RZ ;  /* 0x0000000e32037c24 */ /* 0x000fc4000f8e02ff */
[----:B------:R-:W-:-:S04]  /*0e60*/  IMAD.HI.U32 R11, R47, R48, RZ ;  /* 0x000000302f0b7227 */ /* 0x000fc800078e00ff */
[----:B------:R-:W-:Y:S02]  /*0e70*/  IMAD R20, R20, 0x2, R3 ;  /* 0x0000000214147824 */ /* 0x000fe400078e0203 */
[----:B------:R-:W-:Y:S01]  /*0e80*/  @!P0 IMAD.IADD R13, R13, 0x1, -R2 ;  /* 0x000000010d0d8824 */ /* 0x000fe200078e0a02 */
[----:B------:R-:W-:Y:S01]  /*0e90*/  ISETP.NE.AND P0, PT, R16, RZ, PT ;  /* 0x000000ff1000720c */ /* 0x000fe20003f05270 */
[----:B------:R-:W-:Y:S02]  /*0ea0*/  IMAD.U32 R2, RZ, RZ, UR14 ;  /* 0x0000000eff027e24 */ /* 0x000fe4000f8e00ff */
[----:B------:R-:W-:Y:S02]  /*0eb0*/  IMAD R31, R31, 0x2, R20 ;  /* 0x000000021f1f7824 */ /* 0x000fe400078e0214 */
[----:B------:R-:W-:Y:S02]  /*0ec0*/  IMAD.MOV R11, RZ, RZ, -R11 ;  /* 0x000000ffff0b7224 */ /* 0x000fe400078e0a0b */
[----:B------:R-:W-:-:S02]  /*0ed0*/  IMAD R46, R19, R12, R46 ;  /* 0x0000000c132e7224 */ /* 0x000fc400078e022e */
[----:B------:R-:W-:Y:S02]  /*0ee0*/  IMAD.U32 R12, RZ, RZ, UR14 ;  /* 0x0000000eff0c7e24 */ /* 0x000fe4000f8e00ff */
[----:B------:R-:W-:Y:S02]  /*0ef0*/  IMAD R33, R2, 0x2, R31 ;  /* 0x0000000202217824 */ /* 0x000fe400078e021f */
[----:B------:R-:W-:-:S04]  /*0f00*/  IMAD.HI.U32 R10, R47, R54, RZ ;  /* 0x000000362f0a7227 */ /* 0x000fc800078e00ff */
[----:B------:R-:W-:Y:S02]  /*0f10*/  IMAD R48, R19, R11, R48 ;  /* 0x0000000b13307224 */ /* 0x000fe400078e0230 */
[----:B------:R-:W-:Y:S02]  /*0f20*/  IMAD.U32 R11, RZ, RZ, UR14 ;  /* 0x0000000eff0b7e24 */ /* 0x000fe4000f8e00ff */
[----:B------:R-:W-:Y:S02]  /*0f30*/  IMAD R12, R12, 0x2, R33 ;  /* 0x000000020c0c7824 */ /* 0x000fe400078e0221 */
[----:B------:R-:W-:Y:S02]  /*0f40*/  IMAD.MOV R10, RZ, RZ, -R10 ;  /* 0x000000ffff0a7224 */ /* 0x000fe400078e0a0a */
[----:B------:R-:W-:Y:S02]  /*0f50*/  IMAD.U32 R15, RZ, RZ, UR14 ;  /* 0x0000000eff0f7e24 */ /* 0x000fe4000f8e00ff */
[----:B------:R-:W-:-:S02]  /*0f60*/  IMAD R14, R11, 0x2, R12 ;  /* 0x000000020b0e7824 */ /* 0x000fc400078e020c */
[----:B------:R-:W-:Y:S02]  /*0f70*/  IMAD R54, R19, R10, R54 ;  /* 0x0000000a13367224 */ /* 0x000fe400078e0236 */
[----:B------:R-:W-:Y:S02]  /*0f80*/  IMAD.MOV.U32 R18, RZ, RZ, R13 ;  /* 0x000000ffff127224 */ /* 0x000fe400078e000d */
[----:B------:R-:W-:-:S04]  /*0f90*/  IMAD.HI.U32 R2, R47, R62, RZ ;  /* 0x0000003e2f027227 */ /* 0x000fc800078e00ff */
[----:B------:R-:W-:-:S04]  /*0fa0*/  IMAD.HI.U32 R10, R47, R52, RZ ;  /* 0x000000342f0a7227 */ /* 0x000fc800078e00ff */
[----:B------:R-:W-:Y:S02]  /*0fb0*/  IMAD R13, R15, 0x2, R14 ;  /* 0x000000020f0d7824 */ /* 0x000fe400078e020e */
[----:B------:R-:W-:Y:S02]  /*0fc0*/  IMAD.MOV R11, RZ, RZ, -R2 ;  /* 0x000000ffff0b7224 */ /* 0x000fe400078e0a02 */
[----:B------:R-:W-:Y:S02]  /*0fd0*/  IMAD.MOV R10, RZ, RZ, -R10 ;  /* 0x000000ffff0a7224 */ /* 0x000fe400078e0a0a */
[----:B------:R-:W-:Y:S02]  /*0fe0*/  IMAD R2, R24, 0x2, R13 ;  /* 0x0000000218027824 */ /* 0x000fe400078e020d */
[----:B------:R-:W-:Y:S01]  /*0ff0*/  @!P2 IMAD.MOV R18, RZ, RZ, -R18 ;  /* 0x000000ffff12a224 */ /* 0x000fe200078e0a12 */
[----:B------:R-:W-:Y:S01]  /*1000*/  @!P0 LOP3.LUT R18, RZ, R16, RZ, 0x33, !PT ;  /* 0x00000010ff128212 */ /* 0x000fe200078e33ff */
[----:B------:R-:W-:-:S02]  /*1010*/  IMAD R52, R19, R10, R52 ;  /* 0x0000000a13347224 */ /* 0x000fc400078e0234 */
[----:B------:R-:W-:Y:S02]  /*1020*/  IMAD.U32 R10, RZ, RZ, UR14 ;  /* 0x0000000eff0a7e24 */ /* 0x000fe4000f8e00ff */
[----:B------:R-:W-:Y:S02]  /*1030*/  IMAD R15, R15, 0x2, R2 ;  /* 0x000000020f0f7824 */ /* 0x000fe400078e0202 */
[----:B------:R-:W-:Y:S02]  /*1040*/  IMAD R16, R18, UR13, RZ ;  /* 0x0000000d12107c24 */ /* 0x000fe4000f8e02ff */
[----:B------:R-:W-:Y:S02]  /*1050*/  IMAD R23, R10, 0x2, R15 ;  /* 0x000000020a177824 */ /* 0x000fe400078e020f */
[----:B------:R-:W-:Y:S02]  /*1060*/  IMAD.SHL.U32 R18, R16, 0x2, RZ ;  /* 0x0000000210127824 */ /* 0x000fe400078e00ff */
[----:B------:R-:W-:-:S02]  /*1070*/  IMAD R25, R24, 0x2, R23 ;  /* 0x0000000218197824 */ /* 0x000fc400078e0217 */
[----:B------:R-:W-:Y:S01]  /*1080*/  IMAD R62, R19, R11, R62 ;  /* 0x0000000b133e7224 */ /* 0x000fe200078e023e */
[----:B-----5:R-:W-:Y:S01]  /*1090*/  IADD3 R10, P0, PT, R18, UR8, RZ ;  /* 0x00000008120a7c10 */ /* 0x020fe2000ff1e0ff */
[----:B------:R-:W-:Y:S01]  /*10a0*/  IMAD R27, R26, 0x2, R25 ;  /* 0x000000021a1b7824 */ /* 0x000fe200078e0219 */
[----:B------:R-:W-:Y:S02]  /*10b0*/  IADD3 R56, P2, PT, R18, UR8, RZ ;  /* 0x0000000812387c10 */ /* 0x000fe4000ff5e0ff */
[----:B------:R-:W-:Y:S01]  /*10c0*/  LEA R10, P3, R22, R10, 0x1 ;  /* 0x0000000a160a7211 */ /* 0x000fe200078608ff */
[----:B------:R-:W-:Y:S01]  /*10d0*/  IMAD R29, R28, 0x2, R27 ;  /* 0x000000021c1d7824 */ /* 0x000fe200078e021b */
[----:B------:R-:W-:-:S03]  /*10e0*/  LEA.HI.X.SX32 R11, R16, UR9, 0x1, P0 ;  /* 0x00000009100b7c11 */ /* 0x000fc600080f0eff */
[----:B------:R-:W-:Y:S01]  /*10f0*/  IMAD R32, R32, 0x2, R29 ;  /* 0x0000000220207824 */ /* 0x000fe200078e021d */
[----:B------:R-:W-:Y:S01]  /*1100*/  LEA.HI.X.SX32 R11, R22, R11, 0x1, P3 ;  /* 0x0000000b160b7211 */ /* 0x000fe200018f0eff */
[----:B------:R-:W-:Y:S06]  /*1110*/  BRA.U UP0, `(.L_x_5) ;  /* 0x0000000100187547 */ /* 0x000fec000b800000 */
[----:B------:R-:W-:Y:S01]  /*1120*/  ELECT P0, URZ, PT ;  /* 0x0000000000ff782f */ /* 0x000fe20003800000 */
[----:B------:R-:W-:Y:S01]  /*1130*/  IMAD.MOV.U32 R22, RZ, RZ, 0x1 ;  /* 0x00000001ff167424 */ /* 0x000fe200078e00ff */
[----:B------:R-:W-:Y:S01]  /*1140*/  UMOV UR6, 0x40 ;  /* 0x0000004000067882 */ /* 0x000fe20000000000 */
[----:B------:R-:W-:Y:S01]  /*1150*/  UVIRTCOUNT.DEALLOC.SMPOOL 0x80 ;  /* 0x000000800000784c */ /* 0x000fe20000000000 */
[----:B------:R-:W-:-:S09]  /*1160*/  ULEA UR6, UR5, UR6, 0x18 ;  /* 0x0000000605067291 */ /* 0x000fd2000f8ec0ff */
[----:B------:R0:W-:Y:S03]  /*1170*/  @P0 STS.U8 [UR6], R22 ;  /* 0x00000016ff000988 */ /* 0x0001e60008000006 */
.L_x_5:
[----:B------:R-:W-:Y:S01]  /*1180*/  UIADD3 UR13, UPT, UPT, UR17, UR4, URZ ;  /* 0x00000004110d7290 */ /* 0x000fe2000fffe0ff */
[----:B------:R-:W-:Y:S01]  /*1190*/  LEA.HI.X.SX32 R58, R16, UR9, 0x1, P2 ;  /* 0x00000009103a7c11 */ /* 0x000fe200090f0eff */
[----:B------:R-:W-:Y:S01]  /*11a0*/  VOTEU.ALL UP2, P5 ;  /* 0x0000000000ff7886 */ /* 0x000fe20002840000 */
[----:B------:R-:W-:Y:S01]  /*11b0*/  VOTEU.ALL UP3, P5 ;  /* 0x0000000000ff7886 */ /* 0x000fe20002860000 */
[-C--:B------:R-:W-:Y:S01]  /*11c0*/  LEA R44, P3, R12, R56.reuse, 0x1 ;  /* 0x000000380c2c7211 */ /* 0x080fe200078608ff */
[----:B------:R-:W-:Y:S01]  /*11d0*/  IMAD R55, R55, 0x2, R32 ;  /* 0x0000000237377824 */ /* 0x000fe200078e0220 */
[----:B------:R-:W-:Y:S01]  /*11e0*/  LEA R42, P4, R14, R56, 0x1 ;  /* 0x000000380e2a7211 */ /* 0x000fe200078808ff */
[----:B------:R-:W-:-:S04]  /*11f0*/  @!UP2 UIADD3 UR4, UPT, UPT, -UR7, 0x100000, URZ ;  /* 0x001000000704a890 */ /* 0x000fc8000fffe1ff */
[----:B------:R-:W-:Y:S02]  /*1200*/  @!UP2 USHF.L.U32 UR5, UR4, 0xb, URZ ;  /* 0x0000000b0405a899 */ /* 0x000fe400080006ff */
[----:B------:R-:W-:Y:S01]  /*1210*/  @!UP2 USHF.L.U32 UR4, UR4, 0x1, URZ ;  /* 0x000000010404a899 */ /* 0x000fe200080006ff */
[----:B------:R-:W-:Y:S01]  /*1220*/  STTM.16dp32bit_t0_t15.x16 tmem[UR13], RZ ;  /* 0x000000ff000079ed */ /* 0x000fe20008a0000d */
[----:B------:R-:W-:Y:S01]  /*1230*/  STTM.16dp32bit_t16_t31.x16 tmem[UR13+0x10], RZ ;  /* 0x000010ff000079ed */ /* 0x000fe20008a2000d */
[----:B------:R-:W1:Y:S02]  /*1240*/  FENCE.VIEW.ASYNC.T ;  /* 0x00000000000073c6 */ /* 0x000e640000000200 */
[----:B-1----:R-:W-:Y:S01]  /*1250*/  BAR.SYNC.DEFER_BLOCKING 0x0 ;  /* 0x0000000000007b1d */ /* 0x002fe20000010000 */
[-C--:B------:R-:W-:Y:S02]  /*1260*/  LEA R36, P2, R2, R56.reuse, 0x1 ;  /* 0x0000003802247211 */ /* 0x080fe400078408ff */
[----:B------:R-:W-:-:S02]  /*1270*/  LEA R40, P0, R13, R56, 0x1 ;  /* 0x000000380d287211 */ /* 0x000fc400078008ff */
[-C--:B------:R-:W-:Y:S02]  /*1280*/  LEA.HI.X.SX32 R45, R12, R58.reuse, 0x1, P3 ;  /* 0x0000003a0c2d7211 */ /* 0x080fe400018f0eff */
[----:B------:R-:W-:Y:S02]  /*1290*/  LEA.HI.X.SX32 R43, R14, R58, 0x1, P4 ;  /* 0x0000003a0e2b7211 */ /* 0x000fe400020f0eff */
[-C--:B------:R-:W-:Y:S02]  /*12a0*/  LEA R38, P3, R15, R56.reuse, 0x1 ;  /* 0x000000380f267211 */ /* 0x080fe400078608ff */
[----:B------:R-:W-:Y:S02]  /*12b0*/  LEA R34, P4, R23, R56, 0x1 ;  /* 0x0000003817227211 */ /* 0x000fe400078808ff */
[----:B------:R-:W-:Y:S02]  /*12c0*/  LEA.HI.X.SX32 R37, R2, R58, 0x1, P2 ;  /* 0x0000003a02257211 */ /* 0x000fe400010f0eff */
[----:B0-----:R-:W-:-:S02]  /*12d0*/  LEA R22, P2, R27, R56, 0x1 ;  /* 0x000000381b167211 */ /* 0x001fc400078408ff */
[----:B------:R-:W-:Y:S02]  /*12e0*/  LEA.HI.X.SX32 R41, R13, R58, 0x1, P0 ;  /* 0x0000003a0d297211 */ /* 0x000fe400000f0eff */
[----:B------:R-:W-:Y:S02]  /*12f0*/  LEA R24, P0, R25, R56, 0x1 ;  /* 0x0000003819187211 */ /* 0x000fe400078008ff */
[-C--:B------:R-:W-:Y:S02]  /*1300*/  LEA.HI.X.SX32 R39, R15, R58.reuse, 0x1, P3 ;  /* 0x0000003a0f277211 */ /* 0x080fe400018f0eff */
[----:B------:R-:W-:Y:S01]  /*1310*/  LEA.HI.X.SX32 R35, R23, R58, 0x1, P4 ;  /* 0x0000003a17237211 */ /* 0x000fe200020f0eff */
[----:B------:R-:W0:Y:S02]  /*1320*/  FENCE.VIEW.ASYNC.S ;  /* 0x00000000000073c6 */ /* 0x000e240000000000 */
[----:B0-----:R0:W1:Y:S01]  /*1330*/  @!UP3 SYNCS.EXCH.64 URZ, [UR18], UR4 ;  /* 0x0000000412ffb5b2 */ /* 0x0010620008000100 */
[----:B------:R-:W-:-:S02]  /*1340*/  LEA R14, P3, R29, R56, 0x1 ;  /* 0x000000381d0e7211 */ /* 0x000fc400078608ff */
[----:B------:R-:W-:Y:S02]  /*1350*/  LEA.HI.X.SX32 R23, R27, R58, 0x1, P2 ;  /* 0x0000003a1b177211 */ /* 0x000fe400010f0eff */
[-C--:B------:R-:W-:Y:S02]  /*1360*/  LEA R12, P4, R32, R56.reuse, 0x1 ;  /* 0x00000038200c7211 */ /* 0x080fe400078808ff */
[----:B------:R-:W-:Y:S02]  /*1370*/  LEA R28, P2, R20, R56, 0x1 ;  /* 0x00000038141c7211 */ /* 0x000fe400078408ff */
[----:B------:R-:W-:Y:S02]  /*1380*/  LEA.HI.X.SX32 R25, R25, R58, 0x1, P0 ;  /* 0x0000003a19197211 */ /* 0x000fe400000f0eff */
[----:B------:R-:W-:Y:S01]  /*1390*/  LEA R26, P0, R3, R56, 0x1 ;  /* 0x00000038031a7211 */ /* 0x000fe200078008ff */
[----:B0-----:R-:W0:Y:S01]  /*13a0*/  LDCU UR4, c[0x0][0x3b0] ;  /* 0x00007600ff0477ac */ /* 0x001e220008000800 */
[----:B------:R-:W-:-:S02]  /*13b0*/  LEA.HI.X.SX32 R15, R29, R58, 0x1, P3 ;  /* 0x0000003a1d0f7211 */ /* 0x000fc400018f0eff */
[----:B------:R-:W-:Y:S02]  /*13c0*/  LEA R30, P3, R31, R56, 0x1 ;  /* 0x000000381f1e7211 */ /* 0x000fe400078608ff */
[----:B------:R-:W-:Y:S02]  /*13d0*/  LEA.HI.X.SX32 R13, R32, R58, 0x1, P4 ;  /* 0x0000003a200d7211 */ /* 0x000fe400020f0eff */
[----:B------:R-:W-:Y:S02]  /*13e0*/  LEA R2, P6, R55, R56, 0x1 ;  /* 0x0000003837027211 */ /* 0x000fe400078c08ff */
[----:B------:R-:W-:Y:S02]  /*13f0*/  LEA.HI.X.SX32 R29, R20, R58, 0x1, P2 ;  /* 0x0000003a141d7211 */ /* 0x000fe400010f0eff */
[----:B------:R-:W-:Y:S02]  /*1400*/  LEA R32, P4, R33, R56, 0x1 ;  /* 0x0000003821207211 */ /* 0x000fe400078808ff */
[----:B------:R-:W-:Y:S01]  /*1410*/  PRMT R20, RZ, 0x7610, R20 ;  /* 0x00007610ff147816 */ /* 0x000fe20000000014 */
[----:B-1----:R-:W-:Y:S01]  /*1420*/  BAR.SYNC.DEFER_BLOCKING 0x0 ;  /* 0x0000000000007b1d */ /* 0x002fe20000010000 */
[----:B------:R-:W-:-:S02]  /*1430*/  LEA.HI.X.SX32 R27, R3, R58, 0x1, P0 ;  /* 0x0000003a031b7211 */ /* 0x000fc400000f0eff */
[-C--:B------:R-:W-:Y:S02]  /*1440*/  LEA.HI.X.SX32 R31, R31, R58.reuse, 0x1, P3 ;  /* 0x0000003a1f1f7211 */ /* 0x080fe400018f0eff */
[-C--:B------:R-:W-:Y:S02]  /*1450*/  LEA.HI.X.SX32 R3, R55, R58.reuse, 0x1, P6 ;  /* 0x0000003a37037211 */ /* 0x080fe400030f0eff */
[C---:B------:R-:W-:Y:S02]  /*1460*/  LOP3.LUT R82, R50.reuse, 0xc, RZ, 0xfc, !PT ;  /* 0x0000000c32527812 */ /* 0x040fe400078efcff */
[----:B------:R-:W-:Y:S02]  /*1470*/  PLOP3.LUT P2, PT, PT, PT, UP1, 0x80, 0x8 ;  /* 0x000000000008781c */ /* 0x000fe40003f4f018 */
[----:B------:R-:W-:Y:S02]  /*1480*/  LEA.HI.X.SX32 R33, R33, R58, 0x1, P4 ;  /* 0x0000003a21217211 */ /* 0x000fe400020f0eff */
[----:B------:R-:W-:-:S02]  /*1490*/  LOP3.LUT R55, R50, 0xe, RZ, 0xfc, !PT ;  /* 0x0000000e32377812 */ /* 0x000fc400078efcff */
[----:B------:R-:W-:Y:S02]  /*14a0*/  PLOP3.LUT P3, PT, PT, PT, UP1, 0x80, 0x8 ;  /* 0x000000000008781c */ /* 0x000fe40003f6f018 */
[C---:B------:R-:W-:Y:S02]  /*14b0*/  LOP3.LUT R56, R50.reuse, 0x10, RZ, 0xfc, !PT ;  /* 0x0000001032387812 */ /* 0x040fe400078efcff */
[----:B------:R-:W-:Y:S02]  /*14c0*/  PLOP3.LUT P4, PT, PT, PT, UP1, 0x80, 0x8 ;  /* 0x000000000008781c */ /* 0x000fe40003f8f018 */
[----:B------:R-:W-:Y:S02]  /*14d0*/  LOP3.LUT R80, R50, 0xa, RZ, 0xfc, !PT ;  /* 0x0000000a32507812 */ /* 0x000fe400078efcff */
[----:B------:R-:W-:Y:S01]  /*14e0*/  PLOP3.LUT P0, PT, PT, PT, UP1, 0x80, 0x8 ;  /* 0x000000000008781c */ /* 0x000fe20003f0f018 */
[----:B------:R1:W2:Y:S01]  /*14f0*/  @P1 LDG.E.U16 R20, desc[UR30][R44.64] ;  /* 0x0000001e2c141981 */ /* 0x0002a2000c1e1500 */
[----:B------:R-:W-:-:S02]  /*1500*/  ISETP.LT.AND P1, PT, R82, UR12, P2 ;  /* 0x0000000c52007c0c */ /* 0x000fc40009721270 */
[----:B------:R-:W-:Y:S02]  /*1510*/  ISETP.LT.AND P2, PT, R55, UR12, P3 ;  /* 0x0000000c37007c0c */ /* 0x000fe40009f41270 */
[----:B------:R-:W-:Y:S02]  /*1520*/  ISETP.LT.AND P3, PT, R56, UR12, P4 ;  /* 0x0000000c38007c0c */ /* 0x000fe4000a761270 */
[----:B------:R-:W-:Y:S02]  /*1530*/  ISETP.LT.AND P0, PT, R80, UR12, P0 ;  /* 0x0000000c50007c0c */ /* 0x000fe40008701270 */
[----:B------:R-:W-:Y:S02]  /*1540*/  PRMT R79, RZ, 0x7610, R79 ;  /* 0x00007610ff4f7816 */ /* 0x000fe4000000004f */
[----:B------:R-:W-:Y:S02]  /*1550*/  PRMT R86, RZ, 0x7610, R86 ;  /* 0x00007610ff567816 */ /* 0x000fe40000000056 */
[----:B------:R-:W-:-:S02]  /*1560*/  PRMT R87, RZ, 0x7610, R87 ;  /* 0x00007610ff577816 */ /* 0x000fc40000000057 */
[----:B------:R3:W4:Y:S01]  /*1570*/  @P1 LDG.E.U16 R79, desc[UR30][R40.64] ;  /* 0x0000001e284f1981 */ /* 0x000722000c1e1500 */
[C---:B------:R-:W-:Y:S02]  /*1580*/  LOP3.LUT R58, R50.reuse, 0x14, RZ, 0xfc, !PT ;  /* 0x00000014323a7812 */ /* 0x040fe400078efcff */
[----:B------:R-:W-:Y:S01]  /*1590*/  PLOP3.LUT P1, PT, PT, PT, UP1, 0x80, 0x8 ;  /* 0x000000000008781c */ /* 0x000fe20003f2f018 */
[----:B------:R-:W5:Y:S01]  /*15a0*/  @P3 LDG.E.U16 R86, desc[UR30][R38.64] ;  /* 0x0000001e26563981 */ /* 0x000f62000c1e1500 */
[----:B------:R-:W-:Y:S02]  /*15b0*/  ISETP.GT.U32.AND P3, PT, R19, R60, PT ;  /* 0x0000003c1300720c */ /* 0x000fe40003f64070 */
[----:B------:R-:W-:Y:S01]  /*15c0*/  LOP3.LUT R57, R50, 0x12, RZ, 0xfc, !PT ;  /* 0x0000001232397812 */ /* 0x000fe200078efcff */
[----:B------:R-:W2:Y:S01]  /*15d0*/  @P0 LDG.E.U16 R87, desc[UR30][R42.64] ;  /* 0x0000001e2a570981 */ /* 0x000ea2000c1e1500 */
[----:B------:R-:W-:Y:S02]  /*15e0*/  PLOP3.LUT P4, PT, PT, PT, UP1, 0x80, 0x8 ;  /* 0x000000000008781c */ /* 0x000fe40003f8f018 */
[----:B------:R-:W-:-:S02]  /*15f0*/  PRMT R74, RZ, 0x7610, R74 ;  /* 0x00007610ff4a7816 */ /* 0x000fc4000000004a */
[----:B------:R-:W-:Y:S02]  /*1600*/  ISETP.LT.AND P1, PT, R58, UR12, P1 ;  /* 0x0000000c3a007c0c */ /* 0x000fe40008f21270 */
[----:B------:R-:W-:Y:S02]  /*1610*/  ISETP.LT.AND P0, PT, R57, UR12, P4 ;  /* 0x0000000c39007c0c */ /* 0x000fe4000a701270 */
[----:B------:R0:W2:Y:S01]  /*1620*/  @P2 LDG.E.U16 R74, desc[UR30][R36.64] ;  /* 0x0000001e244a2981 */ /* 0x0000a2000c1e1500 */
[----:B-1----:R-:W-:Y:S02]  /*1630*/  LOP3.LUT R45, R21, 0x18, RZ, 0xfc, !PT ;  /* 0x00000018152d7812 */ /* 0x002fe400078efcff */
[C---:B------:R-:W-:Y:S02]  /*1640*/  ISETP.GT.U32.AND P2, PT, R19.reuse, R46, PT ;  /* 0x0000002e1300720c */ /* 0x040fe40003f44070 */
[C---:B------:R-:W-:Y:S02]  /*1650*/  ISETP.GT.U32.AND P6, PT, R19.reuse, R54, PT ;  /* 0x000000361300720c */ /* 0x040fe40003fc4070 */
[----:B------:R-:W-:-:S02]  /*1660*/  ISETP.GT.U32.AND P4, PT, R19, R48, PT ;  /* 0x000000301300720c */ /* 0x000fc40003f84070 */
[----:B------:R-:W-:Y:S01]  /*1670*/  PRMT R63, RZ, 0x7610, R63 ;  /* 0x00007610ff3f7816 */ /* 0x000fe2000000003f */
[----:B------:R-:W-:Y:S01]  /*1680*/  @!P3 IMAD.IADD R60, R60, 0x1, -R19 ;  /* 0x000000013c3cb824 */ /* 0x000fe200078e0a13 */
[----:B------:R-:W-:Y:S02]  /*1690*/  IABS R44, R45 ;  /* 0x0000002d002c7213 */ /* 0x000fe40000000000 */
[----:B------:R-:W-:Y:S02]  /*16a0*/  PRMT R89, RZ, 0x7610, R89 ;  /* 0x00007610ff597816 */ /* 0x000fe40000000059 */
[----:B------:R-:W2:Y:S01]  /*16b0*/  @P1 LDG.E.U16 R63, desc[UR30][R24.64] ;  /* 0x0000001e183f1981 */ /* 0x000ea2000c1e1500 */
[----:B------:R-:W-:Y:S01]  /*16c0*/  ISETP.GT.U32.AND P1, PT, R19, R60, PT ;  /* 0x0000003c1300720c */ /* 0x000fe20003f24070 */
[----:B---3--:R-:W-:Y:S01]  /*16d0*/  IMAD.HI.U32 R40, R47, R44, RZ ;  /* 0x0000002c2f287227 */ /* 0x008fe200078e00ff */
[----:B0-----:R-:W-:Y:S01]  /*16e0*/  LOP3.LUT R37, R21, 0x1c, RZ, 0xfc, !PT ;  /* 0x0000001c15257812 */ /* 0x001fe200078efcff */
[----:B------:R0:W3:Y:S01]  /*16f0*/  @P0 LDG.E.U16 R89, desc[UR30][R34.64] ;  /* 0x0000001e22590981 */ /* 0x0000e2000c1e1500 */
[----:B------:R-:W-:-:S02]  /*1700*/  LOP3.LUT R59, R50, 0x16, RZ, 0xfc, !PT ;  /* 0x00000016323b7812 */ /* 0x000fc400078efcff */
[----:B------:R-:W-:Y:S01]  /*1710*/  PLOP3.LUT P0, PT, PT, PT, UP1, 0x80, 0x8 ;  /* 0x000000000008781c */ /* 0x000fe20003f0f018 */
[----:B------:R-:W-:Y:S01]  /*1720*/  IMAD.MOV R40, RZ, RZ, -R40 ;  /* 0x000000ffff287224 */ /* 0x000fe200078e0a28 */
[----:B------:R-:W-:Y:S01]  /*1730*/  ISETP.GT.U32.AND P3, PT, R19, R62, PT ;  /* 0x0000003e1300720c */ /* 0x000fe20003f64070 */
[--C-:B------:R-:W-:Y:S01]  /*1740*/  @!P2 IMAD.IADD R46, R46, 0x1, -R19.reuse ;  /* 0x000000012e2ea824 */ /* 0x100fe200078e0a13 */
[----:B------:R-:W-:Y:S01]  /*1750*/  IABS R36, R37 ;  /* 0x0000002500247213 */ /* 0x000fe20000000000 */
[--C-:B------:R-:W-:Y:S01]  /*1760*/  @!P6 IMAD.IADD R54, R54, 0x1, -R19.reuse ;  /* 0x000000013636e824 */ /* 0x100fe200078e0a13 */
[----:B------:R-:W-:Y:S01]  /*1770*/  ISETP.LT.AND P0, PT, R59, UR12, P0 ;  /* 0x0000000c3b007c0c */ /* 0x000fe20008701270 */
[----:B------:R-:W-:Y:S01]  /*1780*/  @!P4 IMAD.IADD R48, R48, 0x1, -R19 ;  /* 0x000000013030c824 */ /* 0x000fe200078e0a13 */
[C---:B------:R-:W-:Y:S01]  /*1790*/  ISETP.GT.U32.AND P6, PT, R19.reuse, R46, PT ;  /* 0x0000002e1300720c */ /* 0x040fe20003fc4070 */
[C---:B0-----:R-:W-:Y:S01]  /*17a0*/  IMAD R34, R19.reuse, R40, R44 ;  /* 0x0000002813227224 */ /* 0x041fe200078e022c */
[----:B------:R-:W-:Y:S01]  /*17b0*/  ISETP.GT.U32.AND P4, PT, R19, R54, PT ;  /* 0x000000361300720c */ /* 0x000fe20003f84070 */
[----:B------:R-:W-:Y:S01]  /*17c0*/  IMAD.HI.U32 R47, R47, R36, RZ ;  /* 0x000000242f2f7227 */ /* 0x000fe200078e00ff */
[----:B------:R-:W-:-:S02]  /*17d0*/  ISETP.GT.U32.AND P2, PT, R19, R48, PT ;  /* 0x000000301300720c */ /* 0x000fc40003f44070 */
[----:B------:R-:W-:Y:S01]  /*17e0*/  PRMT R73, RZ, 0x7610, R73 ;  /* 0x00007610ff497816 */ /* 0x000fe20000000049 */
[----:B------:R-:W-:Y:S01]  /*17f0*/  @!P1 IMAD.IADD R60, R60, 0x1, -R19 ;  /* 0x000000013c3c9824 */ /* 0x000fe200078e0a13 */
[C---:B------:R-:W-:Y:S01]  /*1800*/  ISETP.GT.U32.AND P1, PT, R19.reuse, R34, PT ;  /* 0x000000221300720c */ /* 0x040fe20003f24070 */
[----:B------:R-:W-:Y:S02]  /*1810*/  IMAD.MOV R47, RZ, RZ, -R47 ;  /* 0x000000ffff2f7224 */ /* 0x000fe400078e0a2f */
[--C-:B------:R-:W-:Y:S01]  /*1820*/  @!P3 IMAD.IADD R62, R62, 0x1, -R19.reuse ;  /* 0x000000013e3eb824 */ /* 0x100fe200078e0a13 */
[----:B------:R-:W-:Y:S01]  /*1830*/  ISETP.GE.AND P3, PT, R64, RZ, PT ;  /* 0x000000ff4000720c */ /* 0x000fe20003f66270 */
[C---:B------:R-:W-:Y:S01]  /*1840*/  IMAD R24, R19.reuse, R47, R36 ;  /* 0x0000002f13187224 */ /* 0x040fe200078e0224 */
[----:B------:R0:W3:Y:S01]  /*1850*/  @P0 LDG.E.U16 R73, desc[UR30][R22.64] ;  /* 0x0000001e16490981 */ /* 0x0000e2000c1e1500 */
[----:B------:R-:W-:Y:S01]  /*1860*/  ISETP.GT.U32.AND P0, PT, R19, R52, PT ;  /* 0x000000341300720c */ /* 0x000fe20003f04070 */
[----:B------:R-:W-:-:S02]  /*1870*/  @!P6 IMAD.IADD R46, R46, 0x1, -R19 ;  /* 0x000000012e2ee824 */ /* 0x000fc400078e0a13 */
[--C-:B------:R-:W-:Y:S01]  /*1880*/  @!P4 IMAD.IADD R54, R54, 0x1, -R19.reuse ;  /* 0x000000013636c824 */ /* 0x100fe200078e0a13 */
[----:B------:R-:W-:Y:S01]  /*1890*/  ISETP.GT.U32.AND P6, PT, R19, R24, PT ;  /* 0x000000181300720c */ /* 0x000fe20003fc4070 */
[--C-:B------:R-:W-:Y:S01]  /*18a0*/  @!P2 IMAD.IADD R48, R48, 0x1, -R19.reuse ;  /* 0x000000013030a824 */ /* 0x100fe200078e0a13 */
[----:B------:R-:W-:Y:S02]  /*18b0*/  ISETP.GE.AND P4, PT, R21, RZ, PT ;  /* 0x000000ff1500720c */ /* 0x000fe40003f86270 */
[----:B------:R-:W-:Y:S01]  /*18c0*/  ISETP.GE.AND P2, PT, R65, RZ, PT ;  /* 0x000000ff4100720c */ /* 0x000fe20003f46270 */
[----:B------:R-:W-:Y:S02]  /*18d0*/  @!P1 IMAD.IADD R34, R34, 0x1, -R19 ;  /* 0x0000000122229824 */ /* 0x000fe400078e0a13 */
[----:B------:R-:W-:-:S03]  /*18e0*/  @!P3 IMAD.MOV R48, RZ, RZ, -R48 ;  /* 0x000000ffff30b224 */ /* 0x000fc600078e0a30 */
[C---:B------:R-:W-:Y:S01]  /*18f0*/  ISETP.GT.U32.AND P3, PT, R19.reuse, R34, PT ;  /* 0x000000221300720c */ /* 0x040fe20003f64070 */
[--C-:B------:R-:W-:Y:S01]  /*1900*/  @!P0 IMAD.IADD R52, R52, 0x1, -R19.reuse ;  /* 0x0000000134348824 */ /* 0x100fe200078e0a13 */
[C---:B------:R-:W-:Y:S01]  /*1910*/  ISETP.GT.U32.AND P1, PT, R19.reuse, R62, PT ;  /* 0x0000003e1300720c */ /* 0x040fe20003f24070 */
[----:B------:R-:W-:Y:S02]  /*1920*/  @!P6 IMAD.IADD R24, R24, 0x1, -R19 ;  /* 0x000000011818e824 */ /* 0x000fe400078e0a13 */
[----:B------:R-:W-:Y:S01]  /*1930*/  @!P4 IMAD.MOV R60, RZ, RZ, -R60 ;  /* 0x000000ffff3cc224 */ /* 0x000fe200078e0a3c */
[----:B------:R-:W-:Y:S01]  /*1940*/  ISETP.GE.AND P4, PT, R66, RZ, PT ;  /* 0x000000ff4200720c */ /* 0x000fe20003f86270 */
[----:B------:R-:W-:Y:S01]  /*1950*/  @!P2 IMAD.MOV R54, RZ, RZ, -R54 ;  /* 0x000000ffff36a224 */ /* 0x000fe200078e0a36 */
[C---:B------:R-:W-:Y:S02]  /*1960*/  ISETP.GT.U32.AND P2, PT, R19.reuse, R52, PT ;  /* 0x000000341300720c */ /* 0x040fe40003f44070 */
[----:B------:R-:W-:-:S03]  /*1970*/  ISETP.GT.U32.AND P6, PT, R19, R24, PT ;  /* 0x000000181300720c */ /* 0x000fc60003fc4070 */
[--C-:B------:R-:W-:Y:S01]  /*1980*/  @!P3 IMAD.IADD R34, R34, 0x1, -R19.reuse ;  /* 0x000000012222b824 */ /* 0x100fe200078e0a13 */
[----:B------:R-:W-:Y:S01]  /*1990*/  ISETP.GE.AND P3, PT, R37, RZ, PT ;  /* 0x000000ff2500720c */ /* 0x000fe20003f66270 */
[----:B------:R-:W-:-:S04]  /*19a0*/  @!P1 IMAD.IADD R62, R62, 0x1, -R19 ;  /* 0x000000013e3e9824 */ /* 0x000fc800078e0a13 */
[----:B------:R-:W-:Y:S01]  /*19b0*/  @!P4 IMAD.MOV R62, RZ, RZ, -R62 ;  /* 0x000000ffff3ec224 */ /* 0x000fe200078e0a3e */
[----:B------:R-:W-:Y:S01]  /*19c0*/  ISETP.GE.AND P4, PT, R61, RZ, PT ;  /* 0x000000ff3d00720c */ /* 0x000fe20003f86270 */
[--C-:B------:R-:W-:Y:S01]  /*19d0*/  @!P2 IMAD.IADD R52, R52, 0x1, -R19.reuse ;  /* 0x000000013434a824 */ /* 0x100fe200078e0a13 */
[----:B------:R-:W-:Y:S01]  /*19e0*/  ISETP.GE.AND P2, PT, R45, RZ, PT ;  /* 0x000000ff2d00720c */ /* 0x000fe20003f46270 */
[----:B------:R-:W-:Y:S01]  /*19f0*/  @!P6 IMAD.IADD R24, R24, 0x1, -R19 ;  /* 0x000000011818e824 */ /* 0x000fe200078e0a13 */
[----:B------:R-:W-:-:S03]  /*1a00*/  LOP3.LUT R85, R50, 0x1e, RZ, 0xfc, !PT ;  /* 0x0000001e32557812 */ /* 0x000fc600078efcff */
[----:B------:R-:W-:Y:S01]  /*1a10*/  @!P3 IMAD.MOV R24, RZ, RZ, -R24 ;  /* 0x000000ffff18b224 */ /* 0x000fe200078e0a18 */
[----:B------:R-:W-:Y:S02]  /*1a20*/  PLOP3.LUT P3, PT, PT, PT, UP1, 0x80, 0x8 ;  /* 0x000000000008781c */ /* 0x000fe40003f6f018 */
[----:B------:R-:W-:Y:S02]  /*1a30*/  ISETP.GE.AND P0, PT, R49, RZ, PT ;  /* 0x000000ff3100720c */ /* 0x000fe40003f06270 */
[----:B------:R-:W-:Y:S01]  /*1a40*/  ISETP.LT.AND P3, PT, R85, UR12, P3 ;  /* 0x0000000c55007c0c */ /* 0x000fe20009f61270 */
[----:B------:R-:W-:Y:S01]  /*1a50*/  @!P4 IMAD.MOV R52, RZ, RZ, -R52 ;  /* 0x000000ffff34c224 */ /* 0x000fe200078e0a34 */
[C---:B------:R-:W-:Y:S01]  /*1a60*/  LOP3.LUT R83, R50.reuse, 0x18, RZ, 0xfc, !PT ;  /* 0x0000001832537812 */ /* 0x040fe200078efcff */
[----:B------:R-:W-:Y:S01]  /*1a70*/  @!P2 IMAD.MOV R34, RZ, RZ, -R34 ;  /* 0x000000ffff22a224 */ /* 0x000fe200078e0a22 */
[----:B------:R-:W-:Y:S02]  /*1a80*/  LOP3.LUT R84, R50, 0x1a, RZ, 0xfc, !PT ;  /* 0x0000001a32547812 */ /* 0x000fe400078efcff */
[----:B------:R-:W-:-:S02]  /*1a90*/  PLOP3.LUT P4, PT, PT, PT, UP1, 0x80, 0x8 ;  /* 0x000000000008781c */ /* 0x000fc40003f8f018 */
[----:B------:R-:W-:Y:S02]  /*1aa0*/  PLOP3.LUT P2, PT, PT, PT, UP1, 0x80, 0x8 ;  /* 0x000000000008781c */ /* 0x000fe40003f4f018 */
[----:B------:R-:W-:Y:S02]  /*1ab0*/  ISETP.LT.AND P4, PT, R83, UR12, P4 ;  /* 0x0000000c53007c0c */ /* 0x000fe4000a781270 */
[----:B------:R-:W-:Y:S02]  /*1ac0*/  ISETP.LT.AND P2, PT, R84, UR12, P2 ;  /* 0x0000000c54007c0c */ /* 0x000fe40009741270 */
[----:B------:R-:W-:Y:S01]  /*1ad0*/  PRMT R72, RZ, 0x7610, R72 ;  /* 0x00007610ff487816 */ /* 0x000fe20000000048 */
[----:B------:R-:W-:Y:S01]  /*1ae0*/  @!P0 IMAD.MOV R46, RZ, RZ, -R46 ;  /* 0x000000ffff2e8224 */ /* 0x000fe200078e0a2e */
[----:B0-----:R-:W-:Y:S02]  /*1af0*/  LOP3.LUT R22, R50, 0x4, RZ, 0xfc, !PT ;  /* 0x0000000432167812 */ /* 0x001fe400078efcff */
[----:B------:R-:W-:-:S02]  /*1b00*/  PLOP3.LUT P0, PT, PT, PT, UP1, 0x80, 0x8 ;  /* 0x000000000008781c */ /* 0x000fc40003f0f018 */
[----:B------:R-:W-:Y:S01]  /*1b10*/  ISETP.NE.AND P6, PT, R17, RZ, PT ;  /* 0x000000ff1100720c */ /* 0x000fe20003fc5270 */
[----:B------:R-:W3:Y:S01]  /*1b20*/  @P3 LDG.E.U16 R72, desc[UR30][R10.64] ;  /* 0x0000001e0a483981 */ /* 0x000ee2000c1e1500 */
[----:B------:R-:W-:Y:S02]  /*1b30*/  LOP3.LUT R49, R0, 0x1f, RZ, 0xc0, !PT ;  /* 0x0000001f00317812 */ /* 0x000fe400078ec0ff */
[----:B------:R-:W-:Y:S02]  /*1b40*/  LOP3.LUT R17, RZ, R17, RZ, 0x33, !PT ;  /* 0x00000011ff117212 */ /* 0x000fe400078e33ff */
[----:B------:R-:W-:Y:S02]  /*1b50*/  PRMT R88, RZ, 0x7610, R88 ;  /* 0x00007610ff587816 */ /* 0x000fe40000000058 */
[----:B------:R-:W-:Y:S02]  /*1b60*/  PRMT R91, RZ, 0x7610, R91 ;  /* 0x00007610ff5b7816 */ /* 0x000fe4000000005b */
[----:B------:R-:W-:Y:S01]  /*1b70*/  PLOP3.LUT P3, PT, PT, PT, UP1, 0x80, 0x8 ;  /* 0x000000000008781c */ /* 0x000fe20003f6f018 */
[----:B------:R-:W-:Y:S01]  /*1b80*/  IMAD R19, R49, UR15, RZ ;  /* 0x0000000f31137c24 */ /* 0x000fe2000f8e02ff */
[----:B------:R-:W-:Y:S01]  /*1b90*/  ISETP.LT.AND P0, PT, R22, UR12, P0 ;  /* 0x0000000c16007c0c */ /* 0x000fe20008701270 */
[----:B------:R-:W3:Y:S01]  /*1ba0*/  @P4 LDG.E.U16 R88, desc[UR30][R14.64] ;  /* 0x0000001e0e584981 */ /* 0x000ee2000c1e1500 */
[----:B------:R-:W-:-:S02]  /*1bb0*/  SEL R22, R17, R60, !P6 ;  /* 0x0000003c11167207 */ /* 0x000fc40007000000 */
[C---:B------:R-:W-:Y:S01]  /*1bc0*/  ISETP.LT.AND P3, PT, R50.reuse, UR12, P3 ;  /* 0x0000000c32007c0c */ /* 0x040fe20009f61270 */
[----:B------:R0:W4:Y:S01]  /*1bd0*/  @P2 LDG.E.U16 R91, desc[UR30][R12.64] ;  /* 0x0000001e0c5b2981 */ /* 0x000122000c1e1500 */
[----:B------:R-:W-:Y:S02]  /*1be0*/  LOP3.LUT R21, R50, 0x2, RZ, 0xfc, !PT ;  /* 0x0000000232157812 */ /* 0x000fe400078efcff */
[----:B------:R-:W-:Y:S02]  /*1bf0*/  PLOP3.LUT P1, PT, PT, PT, UP1, 0x80, 0x8 ;  /* 0x000000000008781c */ /* 0x000fe40003f2f018 */
[C---:B------:R-:W-:Y:S02]  /*1c00*/  SEL R23, R17.reuse, R48, !P6 ;  /* 0x0000003011177207 */ /* 0x040fe40007000000 */
[----:B------:R-:W-:Y:S02]  /*1c10*/  SEL R54, R17, R54, !P6 ;  /* 0x0000003611367207 */ /* 0x000fe40007000000 */
[----:B------:R-:W-:Y:S01]  /*1c20*/  LEA R48, P4, R19, UR10, 0x1 ;  /* 0x0000000a13307c11 */ /* 0x000fe2000f8808ff */
[----:B0-----:R-:W-:Y:S01]  /*1c30*/  IMAD R12, R22, UR4, RZ ;  /* 0x00000004160c7c24 */ /* 0x001fe2000f8e02ff */
[----:B------:R-:W-:Y:S01]  /*1c40*/  ISETP.LT.AND P1, PT, R21, UR12, P1 ;  /* 0x0000000c15007c0c */ /* 0x000fe20008f21270 */
[----:B------:R-:W-:Y:S01]  /*1c50*/  IMAD R10, R54, UR4, RZ ;  /* 0x00000004360a7c24 */ /* 0x000fe2000f8e02ff */
[----:B------:R-:W-:-:S02]  /*1c60*/  SEL R25, R17, R34, !P6 ;  /* 0x0000002211197207 */ /* 0x000fc40007000000 */
[----:B------:R-:W-:Y:S02]  /*1c70*/  PRMT R90, RZ, 0x7610, R90 ;  /* 0x00007610ff5a7816 */ /* 0x000fe4000000005a */
[----:B------:R-:W-:Y:S01]  /*1c80*/  LEA.HI.X.SX32 R21, R19, UR11, 0x1, P4 ;  /* 0x0000000b13157c11 */ /* 0x000fe2000a0f0eff */
[----:B------:R-:W-:Y:S01]  /*1c90*/  IMAD R11, R23, UR4, RZ ;  /* 0x00000004170b7c24 */ /* 0x000fe2000f8e02ff */
[C---:B------:R-:W-:Y:S02]  /*1ca0*/  SEL R62, R17.reuse, R62, !P6 ;  /* 0x0000003e113e7207 */ /* 0x040fe40007000000 */
[----:B------:R-:W-:Y:S01]  /*1cb0*/  LEA R34, P4, R12, R48, 0x1 ;  /* 0x000000300c227211 */ /* 0x000fe200078808ff */
[----:B------:R-:W4:Y:S01]  /*1cc0*/  @P3 LDG.E.U16 R90, desc[UR30][R26.64] ;  /* 0x0000001e1a5a3981 */ /* 0x000f22000c1e1500 */
[----:B------:R-:W-:Y:S01]  /*1cd0*/  SEL R52, R17, R52, !P6 ;  /* 0x0000003411347207 */ /* 0x000fe20007000000 */
[----:B------:R-:W-:Y:S01]  /*1ce0*/  IMAD R14, R62, UR4, RZ ;  /* 0x000000043e0e7c24 */ /* 0x000fe2000f8e02ff */
[----:B------:R-:W-:-:S02]  /*1cf0*/  LEA.HI.X.SX32 R35, R12, R21, 0x1, P4 ;  /* 0x000000150c237211 */ /* 0x000fc400020f0eff */
[----:B------:R-:W-:Y:S01]  /*1d00*/  SEL R46, R17, R46, !P6 ;  /* 0x0000002e112e7207 */ /* 0x000fe20007000000 */
[----:B------:R-:W-:Y:S01]  /*1d10*/  IMAD R15, R52, UR4, RZ ;  /* 0x00000004340f7c24 */ /* 0x000fe2000f8e02ff */
[-C--:B------:R-:W-:Y:S02]  /*1d20*/  LEA R36, P4, R10, R48.reuse, 0x1 ;  /* 0x000000300a247211 */ /* 0x080fe400078808ff */
[CC--:B------:R-:W-:Y:S01]  /*1d30*/  LEA R38, P3, R11.reuse, R48.reuse, 0x1 ;  /* 0x000000300b267211 */ /* 0x0c0fe200078608ff */
[----:B------:R-:W-:Y:S01]  /*1d40*/  IMAD R13, R46, UR4, RZ ;  /* 0x000000042e0d7c24 */ /* 0x000fe2000f8e02ff */
[-C--:B------:R-:W-:Y:S02]  /*1d50*/  LEA.HI.X.SX32 R37, R10, R21.reuse, 0x1, P4 ;  /* 0x000000150a257211 */ /* 0x080fe400020f0eff */
[----:B------:R-:W-:Y:S02]  /*1d60*/  LEA R42, P4, R14, R48, 0x1 ;  /* 0x000000300e2a7211 */ /* 0x000fe400078808ff */
[----:B------:R-:W-:-:S02]  /*1d70*/  LEA.HI.X.SX32 R39, R11, R21, 0x1, P3 ;  /* 0x000000150b277211 */ /* 0x000fc400018f0eff */
[----:B------:R-:W-:Y:S01]  /*1d80*/  LEA R44, P3, R15, R48, 0x1 ;  /* 0x000000300f2c7211 */ /* 0x000fe200078608ff */
[----:B------:R-:W-:Y:S01]  /*1d90*/  IMAD R19, R25, UR4, RZ ;  /* 0x0000000419137c24 */ /* 0x000fe2000f8e02ff */
[----:B------:R-:W-:Y:S02]  /*1da0*/  SEL R24, R17, R24, !P6 ;  /* 0x0000001811187207 */ /* 0x000fe40007000000 */
[----:B------:R-:W-:Y:S02]  /*1db0*/  LOP3.LUT R60, R50, 0x1c, RZ, 0xfc, !PT ;  /* 0x0000001c323c7812 */ /* 0x000fe400078efcff */
[----:B------:R-:W-:Y:S02]  /*1dc0*/  PLOP3.LUT P2, PT, PT, PT, UP1, 0x80, 0x8 ;  /* 0x000000000008781c */ /* 0x000fe40003f4f018 */
[----:B------:R-:W-:Y:S02]  /*1dd0*/  LEA.HI.X.SX32 R43, R14, R21, 0x1, P4 ;  /* 0x000000150e2b7211 */ /* 0x000fe400020f0eff */
[----:B------:R-:W-:-:S02]  /*1de0*/  LOP3.LUT R17, R50, 0x6, RZ, 0xfc, !PT ;  /* 0x0000000632117812 */ /* 0x000fc400078efcff */
[----:B------:R-:W-:Y:S02]  /*1df0*/  LEA R40, P6, R13, R48, 0x1 ;  /* 0x000000300d287211 */ /* 0x000fe400078c08ff */
[----:B------:R-:W-:Y:S02]  /*1e00*/  PLOP3.LUT P4, PT, PT, PT, UP1, 0x80, 0x8 ;  /* 0x000000000008781c */ /* 0x000fe40003f8f018 */
[-C--:B------:R-:W-:Y:S02]  /*1e10*/  LEA.HI.X.SX32 R45, R15, R21.reuse, 0x1, P3 ;  /* 0x000000150f2d7211 */ /* 0x080fe400018f0eff */
[----:B------:R-:W-:Y:S02]  /*1e20*/  PLOP3.LUT P3, PT, PT, PT, UP1, 0x80, 0x8 ;  /* 0x000000000008781c */ /* 0x000fe40003f6f018 */
[----:B------:R-:W-:Y:S01]  /*1e30*/  ISETP.LT.AND P2, PT, R60, UR12, P2 ;  /* 0x0000000c3c007c0c */ /* 0x000fe20009741270 */
[----:B------:R-:W-:Y:S01]  /*1e40*/  IMAD R24, R24, UR4, RZ ;  /* 0x0000000418187c24 */ /* 0x000fe2000f8e02ff */
[----:B------:R-:W-:-:S02]  /*1e50*/  LEA.HI.X.SX32 R41, R13, R21, 0x1, P6 ;  /* 0x000000150d297211 */ /* 0x000fc400030f0eff */
[----:B------:R-:W-:Y:S02]  /*1e60*/  ISETP.LT.AND P4, PT, R17, UR12, P4 ;  /* 0x0000000c11007c0c */ /* 0x000fe4000a781270 */
[-C--:B------:R-:W-:Y:S02]  /*1e70*/  LEA R46, P6, R19, R48.reuse, 0x1 ;  /* 0x00000030132e7211 */ /* 0x080fe400078c08ff */
[----:B------:R-:W-:Y:S02]  /*1e80*/  ISETP.LT.AND P3, PT, R49, UR12, P3 ;  /* 0x0000000c31007c0c */ /* 0x000fe40009f61270 */
[----:B------:R-:W-:Y:S02]  /*1e90*/  LEA.HI.X.SX32 R47, R19, R21, 0x1, P6 ;  /* 0x00000015132f7211 */ /* 0x000fe400030f0eff */
[----:B------:R-:W-:Y:S02]  /*1ea0*/  PRMT R81, RZ, 0x7610, R81 ;  /* 0x00007610ff517816 */ /* 0x000fe40000000051 */
[----:B------:R-:W-:-:S02]  /*1eb0*/  LEA R48, P6, R24, R48, 0x1 ;  /* 0x0000003018307211 */ /* 0x000fc400078c08ff */
[----:B------:R-:W-:Y:S02]  /*1ec0*/  PRMT R75, RZ, 0x7610, R75 ;  /* 0x00007610ff4b7816 */ /* 0x000fe4000000004b */
[----:B------:R-:W-:Y:S01]  /*1ed0*/  PRMT R77, RZ, 0x7610, R77 ;  /* 0x00007610ff4d7816 */ /* 0x000fe2000000004d */
[----:B------:R-:W4:Y:S01]  /*1ee0*/  @P1 LDG.E.U16 R81, desc[UR30][R28.64] ;  /* 0x0000001e1c511981 */ /* 0x000f22000c1e1500 */
[----:B------:R-:W-:Y:S02]  /*1ef0*/  PRMT R70, RZ, 0x7610, R70 ;  /* 0x00007610ff467816 */ /* 0x000fe40000000046 */
[----:B------:R-:W-:Y:S01]  /*1f00*/  PRMT R68, RZ, 0x7610, R68 ;  /* 0x00007610ff447816 */ /* 0x000fe20000000044 */
[----:B------:R0:W4:Y:S01]  /*1f10*/  @P2 LDG.E.U16 R75, desc[UR30][R2.64] ;  /* 0x0000001e024b2981 */ /* 0x000122000c1e1500 */
[----:B------:R-:W-:Y:S02]  /*1f20*/  PRMT R66, RZ, 0x7610, R66 ;  /* 0x00007610ff427816 */ /* 0x000fe40000000042 */
[----:B------:R-:W-:Y:S01]  /*1f30*/  PRMT R64, RZ, 0x7610, R64 ;  /* 0x00007610ff407816 */ /* 0x000fe20000000040 */
[----:B------:R-:W4:Y:S01]  /*1f40*/  @P0 LDG.E.U16 R77, desc[UR30][R30.64] ;  /* 0x0000001e1e4d0981 */ /* 0x000f22000c1e1500 */
[----:B------:R-:W-:-:S02]  /*1f50*/  PRMT R62, RZ, 0x7610, R62 ;  /* 0x00007610ff3e7816 */ /* 0x000fc4000000003e */
[----:B------:R-:W-:Y:S01]  /*1f60*/  PRMT R71, RZ, 0x7610, R71 ;  /* 0x00007610ff477816 */ /* 0x000fe20000000047 */
[----:B------:R-:W4:Y:S01]  /*1f70*/  @P4 LDG.E.U16 R70, desc[UR30][R32.64] ;  /* 0x0000001e20464981 */ /* 0x000f22000c1e1500 */
[----:B------:R-:W-:Y:S02]  /*1f80*/  PRMT R69, RZ, 0x7610, R69 ;  /* 0x00007610ff457816 */ /* 0x000fe40000000045 */
[----:B------:R-:W-:Y:S01]  /*1f90*/  PRMT R67, RZ, 0x7610, R67 ;  /* 0x00007610ff437816 */ /* 0x000fe20000000043 */
[----:B------:R-:W4:Y:S01]  /*1fa0*/  @P3 LDG.E.U16 R68, desc[UR30][R34.64] ;  /* 0x0000001e22443981 */ /* 0x000f22000c1e1500 */
[----:B------:R-:W-:Y:S02]  /*1fb0*/  PRMT R65, RZ, 0x7610, R65 ;  /* 0x00007610ff417816 */ /* 0x000fe40000000041 */
[----:B------:R-:W-:Y:S01]  /*1fc0*/  LEA.HI.X.SX32 R49, R24, R21, 0x1, P6 ;  /* 0x0000001518317211 */ /* 0x000fe200030f0eff */
[----:B------:R-:W4:Y:S04]  /*1fd0*/  @P3 LDG.E.U16 R66, desc[UR30][R38.64] ;  /* 0x0000001e26423981 */ /* 0x000f28000c1e1500 */
[----:B------:R-:W4:Y:S04]  /*1fe0*/  @P3 LDG.E.U16 R64, desc[UR30][R42.64] ;  /* 0x0000001e2a403981 */ /* 0x000f28000c1e1500 */
[----:B------:R-:W4:Y:S04]  /*1ff0*/  @P3 LDG.E.U16 R62, desc[UR30][R46.64] ;  /* 0x0000001e2e3e3981 */ /* 0x000f28000c1e1500 */
[----:B------:R-:W4:Y:S04]  /*2000*/  @P3 LDG.E.U16 R71, desc[UR30][R36.64] ;  /* 0x0000001e24473981 */ /* 0x000f28000c1e1500 */
[----:B------:R-:W4:Y:S04]  /*2010*/  @P3 LDG.E.U16 R69, desc[UR30][R40.64] ;  /* 0x0000001e28453981 */ /* 0x000f28000c1e1500 */
[----:B------:R-:W4:Y:S04]  /*2020*/  @P3 LDG.E.U16 R67, desc[UR30][R44.64] ;  /* 0x0000001e2c433981 */ /* 0x000f28000c1e1500 */
[----:B------:R-:W4:Y:S01]  /*2030*/  @P3 LDG.E.U16 R65, desc[UR30][R48.64] ;  /* 0x0000001e30413981 */ /* 0x000f22000c1e1500 */
[----:B------:R-:W-:-:S02]  /*2040*/  LOP3.LUT R61, R0, 0x3f, RZ, 0xc0, !PT ;  /* 0x0000003f003d7812 */ /* 0x000fc400078ec0ff */
[----:B------:R-:W-:Y:S02]  /*2050*/  SHF.R.S32.HI R15, RZ, 0x1f, R16 ;  /* 0x0000001fff0f7819 */ /* 0x000fe40000011410 */
[----:B0-----:R-:W-:Y:S01]  /*2060*/  SHF.R.S32.HI R2, RZ, 0x6, R0 ;  /* 0x00000006ff027819 */ /* 0x001fe20000011400 */
[----:B------:R-:W-:Y:S01]  /*2070*/  IMAD.SHL.U32 R61, R61, 0x2, RZ ;  /* 0x000000023d3d7824 */ /* 0x000fe200078e00ff */
[----:B------:R-:W-:Y:S02]  /*2080*/  SHF.L.U64.HI R15, R16, 0x1, R15 ;  /* 0x00000001100f7819 */ /* 0x000fe4000001020f */
[----:B------:R-:W-:Y:S02]  /*2090*/  SGXT R2, R2, 0x1 ;  /* 0x000000010202781a */ /* 0x000fe40000000200 */
[----:B------:R-:W-:Y:S02]  /*20a0*/  SHF.R.S32.HI R3, RZ, 0x1f, R6 ;  /* 0x0000001fff037819 */ /* 0x000fe40000011406 */
[----:B------:R-:W-:-:S02]  /*20b0*/  SHF.R.S32.HI R10, RZ, 0x1f, R8 ;  /* 0x0000001fff0a7819 */ /* 0x000fc40000011408 */
[-C--:B------:R-:W-:Y:S02]  /*20c0*/  LEA R16, P0, R6, R18.reuse, 0x1 ;  /* 0x0000001206107211 */ /* 0x080fe400078008ff */
[----:B------:R-:W-:Y:S02]  /*20d0*/  LEA R12, P2, R8, R18, 0x1 ;  /* 0x00000012080c7211 */ /* 0x000fe400078408ff */
[----:B------:R-:W-:Y:S02]  /*20e0*/  LOP3.LUT R61, R61, 0x90, R2, 0x78, !PT ;  /* 0x000000903d3d7812 */ /* 0x000fe400078e7802 */
[-C--:B------:R-:W-:Y:S02]  /*20f0*/  LEA.HI.X R6, R6, R15.reuse, R3, 0x1, P0 ;  /* 0x0000000f06067211 */ /* 0x080fe400000f0c03 */
[----:B------:R-:W-:Y:S02]  /*2100*/  LEA.HI.X R2, R8, R15, R10, 0x1, P2 ;  /* 0x0000000f08027211 */ /* 0x000fe400010f0c0a */
[----:B------:R-:W-:-:S02]  /*2110*/  SHF.R.S32.HI R11, RZ, 0x1f, R4 ;  /* 0x0000001fff0b7819 */ /* 0x000fc40000011404 */
[CC--:B------:R-:W-:Y:S02]  /*2120*/  LEA R14, P1, R4.reuse, R18.reuse, 0x1 ;  /* 0x00000012040e7211 */ /* 0x0c0fe400078208ff */
[----:B------:R-:W-:Y:S02]  /*2130*/  SHF.R.S32.HI R52, RZ, 0x1f, R9 ;  /* 0x0000001fff347819 */ /* 0x000fe40000011409 */
[C---:B------:R-:W-:Y:S02]  /*2140*/  LEA R10, P0, R9.reuse, R18, 0x1 ;  /* 0x00000012090a7211 */ /* 0x040fe400078008ff */
[-C--:B------:R-:W-:Y:S02]  /*2150*/  LEA.HI.X R4, R4, R15.reuse, R11, 0x1, P1 ;  /* 0x0000000f04047211 */ /* 0x080fe400008f0c0b */
[----:B------:R-:W-:Y:S02]  /*2160*/  LEA.HI.X R3, R9, R15, R52, 0x1, P0 ;  /* 0x0000000f09037211 */ /* 0x000fe400000f0c34 */
[----:B------:R-:W-:-:S02]  /*2170*/  SHF.R.S32.HI R17, RZ, 0x1f, R76 ;  /* 0x0000001fff117819 */ /* 0x000fc4000001144c */
[CC--:B------:R-:W-:Y:S02]  /*2180*/  LEA R11, P0, R76.reuse, R18.reuse, 0x1 ;  /* 0x000000124c0b7211 */ /* 0x0c0fe400078008ff */
[----:B------:R-:W-:Y:S02]  /*2190*/  SHF.R.S32.HI R22, RZ, 0x1f, R5 ;  /* 0x0000001fff167819 */ /* 0x000fe40000011405 */
[C---:B------:R-:W-:Y:S02]  /*21a0*/  LEA R8, P1, R5.reuse, R18, 0x1 ;  /* 0x0000001205087211 */ /* 0x040fe400078208ff */
[-C--:B------:R-:W-:Y:S01]  /*21b0*/  LEA.HI.X R76, R76, R15.reuse, R17, 0x1, P0 ;  /* 0x0000000f4c4c7211 */ /* 0x080fe200000f0c11 */
[----:B------:R-:W-:Y:S01]  /*21c0*/  IMAD R17, R84, UR14, RZ ;  /* 0x0000000e54117c24 */ /* 0x000fe2000f8e02ff */
[----:B------:R-:W-:Y:S01]  /*21d0*/  LEA.HI.X R5, R5, R15, R22, 0x1, P1 ;  /* 0x0000000f05057211 */ /* 0x000fe200008f0c16 */
[----:B------:R-:W-:-:S04]  /*21e0*/  @!UP2 UIADD3 UR4, UPT, UPT, -UR7, 0x100000, URZ ;  /* 0x001000000704a890 */ /* 0x000fc8000fffe1ff */
[----:B------:R-:W-:Y:S02]  /*21f0*/  @!UP2 USHF.L.U32 UR5, UR4, 0xb, URZ ;  /* 0x0000000b0405a899 */ /* 0x000fe400080006ff */
[----:B------:R-:W-:Y:S01]  /*2200*/  @!UP2 USHF.L.U32 UR4, UR4, 0x1, URZ ;  /* 0x000000010404a899 */ /* 0x000fe200080006ff */
[----:B------:R-:W-:Y:S02]  /*2210*/  SHF.R.S32.HI R19, RZ, 0x1f, R78 ;  /* 0x0000001fff137819 */ /* 0x000fe4000001144e */
[CC--:B------:R-:W-:Y:S01]  /*2220*/  LEA R9, P1, R78.reuse, R18.reuse, 0x1 ;  /* 0x000000124e097211 */ /* 0x0c0fe200078208ff */
[----:B------:R-:W-:Y:S01]  /*2230*/  IMAD.SHL.U32 R23, R17, 0x2, RZ ;  /* 0x0000000211177824 */ /* 0x000fe200078e00ff */
[----:B------:R-:W-:Y:S01]  /*2240*/  SHF.R.S32.HI R24, RZ, 0x1f, R7 ;  /* 0x0000001fff187819 */ /* 0x000fe20000011407 */
[----:B------:R-:W-:Y:S01]  /*2250*/  IMAD R52, R83, UR14, RZ ;  /* 0x0000000e53347c24 */ /* 0x000fe2000f8e02ff */
[C---:B------:R-:W-:Y:S02]  /*2260*/  LEA R13, P2, R7.reuse, R18, 0x1 ;  /* 0x00000012070d7211 */ /* 0x040fe400078408ff */
[-C--:B------:R-:W-:Y:S01]  /*2270*/  LEA.HI.X R78, R78, R15.reuse, R19, 0x1, P1 ;  /* 0x0000000f4e4e7211 */ /* 0x080fe200008f0c13 */
[----:B------:R-:W-:Y:S01]  /*2280*/  IMAD R19, R60, UR14, RZ ;  /* 0x0000000e3c137c24 */ /* 0x000fe2000f8e02ff */
[----:B------:R-:W-:Y:S01]  /*2290*/  LEA.HI.X R7, R7, R15, R24, 0x1, P2 ;  /* 0x0000000f07077211 */ /* 0x000fe200010f0c18 */
[----:B------:R-:W-:Y:S01]  /*22a0*/  VOTEU.ALL UP1, P5 ;  /* 0x0000000000ff7886 */ /* 0x000fe20002820000 */
[----:B------:R-:W-:Y:S01]  /*22b0*/  IMAD.SHL.U32 R25, R52, 0x2, RZ ;  /* 0x0000000234197824 */ /* 0x000fe200078e00ff */
[----:B------:R-:W-:Y:S01]  /*22c0*/  IADD3 R22, P2, P3, R23, UR8, R18 ;  /* 0x0000000817167c10 */ /* 0x000fe2000fb5e012 */
[----:B------:R-:W-:-:S02]  /*22d0*/  IMAD.SHL.U32 R23, R19, 0x2, RZ ;  /* 0x0000000213177824 */ /* 0x000fc400078e00ff */
[----:B------:R0:W1:Y:S01]  /*22e0*/  @!UP1 SYNCS.EXCH.64 URZ, [UR16+0x3008], UR4 ;  /* 0x0030080410ff95b2 */ /* 0x0000620008000100 */
[----:B------:R-:W-:Y:S01]  /*22f0*/  IMAD.HI R52, R52, 0x2, RZ ;  /* 0x0000000234347827 */ /* 0x000fe200078e02ff */
[----:B--2---:R2:W-:Y:S01]  /*2300*/  STS.U16 [R61+UR16+0x400], R20 ;  /* 0x000400143d007988 */ /* 0x0045e20008000410 */
[--C-:B------:R-:W-:Y:S02]  /*2310*/  IADD3 R24, P4, P6, R25, UR8, R18.reuse ;  /* 0x0000000819187c10 */ /* 0x100fe4000fe9e012 */
[----:B------:R-:W-:Y:S02]  /*2320*/  IMAD R21, R85, UR14, RZ ;  /* 0x0000000e55157c24 */ /* 0x000fe4000f8e02ff */
[----:B------:R-:W-:Y:S01]  /*2330*/  IMAD.HI R54, R19, 0x2, RZ ;  /* 0x0000000213367827 */ /* 0x000fe200078e02ff */
[----:B------:R-:W-:Y:S02]  /*2340*/  IADD3.X R25, PT, PT, R52, UR9, R15, P4, P6 ;  /* 0x0000000934197c10 */ /* 0x000fe4000a7ec40f */
[----:B--2---:R-:W-:Y:S01]  /*2350*/  IADD3 R20, P0, P1, R23, UR8, R18 ;  /* 0x0000000817147c10 */ /* 0x004fe2000f91e012 */
[----:B------:R-:W-:-:S02]  /*2360*/  IMAD.SHL.U32 R93, R21, 0x2, RZ ;  /* 0x00000002155d7824 */ /* 0x000fc400078e00ff */
[----:B------:R-:W-:Y:S01]  /*2370*/  IMAD.HI R92, R21, 0x2, RZ ;  /* 0x00000002155c7827 */ /* 0x000fe200078e02ff */
[--C-:B------:R-:W-:Y:S02]  /*2380*/  IADD3.X R21, PT, PT, R54, UR9, R15.reuse, P0, P1 ;  /* 0x0000000936157c10 */ /* 0x100fe400087e240f */
[----:B------:R-:W-:Y:S01]  /*2390*/  LOP3.LUT R54, R61, 0x20, RZ, 0x3c, !PT ;  /* 0x000000203d367812 */ /* 0x000fe200078e3cff */
[----:B------:R-:W-:Y:S01]  /*23a0*/  IMAD.HI R52, R17, 0x2, RZ ;  /* 0x0000000211347827 */ /* 0x000fe200078e02ff */
[----:B-----5:R-:W-:Y:S04]  /*23b0*/  STS.U16 [R61+UR16+0x800], R86 ;  /* 0x000800563d007988 */ /* 0x020fe80008000410 */
[----:B------:R-:W-:Y:S02]  /*23c0*/  IADD3.X R23, PT, PT, R52, UR9, R15, P2, P3 ;  /* 0x0000000934177c10 */ /* 0x000fe400097e640f */
[----:B------:R-:W-:Y:S01]  /*23d0*/  LOP3.LUT R52, R61, 0x40, RZ, 0x3c, !PT ;  /* 0x000000403d347812 */ /* 0x000fe200078e3cff */
[----:B0-----:R-:W-:-:S04]  /*23e0*/  USHF.R.S32.HI UR4, URZ, 0x1f, UR32 ;  /* 0x0000001fff047899 */ /* 0x001fc80008011420 */
[----:B------:R-:W-:-:S04]  /*23f0*/  ULEA.HI UR4, UR4, UR32, URZ, 0x5 ;  /* 0x0000002004047291 */ /* 0x000fc8000f8f28ff */
[----:B------:R-:W-:-:S04]  /*2400*/  USHF.R.S32.HI UR4, URZ, 0x5, UR4 ;  /* 0x00000005ff047899 */ /* 0x000fc80008011404 */
[----:B------:R-:W-:Y:S01]  /*2410*/  UISETP.LT.AND UP1, UPT, UR4, 0x1, UPT ;  /* 0x000000010400788c */ /* 0x000fe2000bf21270 */
[----:B------:R-:W-:-:S03]  /*2420*/  IADD3 R18, P4, P6, R93, UR8, R18 ;  /* 0x000000085d127c10 */ /* 0x000fc6000fe9e012 */
[----:B------:R-:W-:Y:S02]  /*2430*/  USEL UR4, UR4, 0x1, !UP1 ;  /* 0x0000000104047887 */ /* 0x000fe4000c800000 */
[----:B------:R-:W-:Y:S01]  /*2440*/  UISETP.NE.U32.AND UP1, UPT, UR19, URZ, UPT ;  /* 0x000000ff1300728c */ /* 0x000fe2000bf25070 */
[----:B------:R-:W-:Y:S02]  /*2450*/  IADD3 R16, P3, PT, R16, UR8, RZ ;  /* 0x0000000810107c10 */ /* 0x000fe4000ff7e0ff */
[----:B------:R-:W-:Y:S01]  /*2460*/  IADD3.X R19, PT, PT, R92, UR9, R15, P4, P6 ;  /* 0x000000095c137c10 */ /* 0x000fe2000a7ec40f */
[----:B------:R-:W-:Y:S01]  /*2470*/  UISETP.LT.OR UP2, UPT, UR32, 0x20, UP1 ;  /* 0x000000202000788c */ /* 0x000fe20008f41670 */
[----:B------:R-:W-:Y:S02]  /*2480*/  IADD3 R14, P4, PT, R14, UR8, RZ ;  /* 0x000000080e0e7c10 */ /* 0x000fe4000ff9e0ff */
[----:B------:R-:W-:Y:S02]  /*2490*/  IADD3 R12, P2, PT, R12, UR8, RZ ;  /* 0x000000080c0c7c10 */ /* 0x000fe4000ff5e0ff */
[----:B------:R-:W-:-:S02]  /*24a0*/  IADD3.X R17, PT, PT, R6, UR9, RZ, P3, !PT ;  /* 0x0000000906117c10 */ /* 0x000fc40009ffe4ff */
[----:B------:R-:W-:Y:S02]  /*24b0*/  IADD3 R6, P3, PT, R13, UR8, RZ ;  /* 0x000000080d067c10 */ /* 0x000fe4000ff7e0ff */
[----:B------:R-:W-:Y:S01]  /*24c0*/  IADD3 R10, P0, PT, R10, UR8, RZ ;  /* 0x000000080a0a7c10 */ /* 0x000fe2000ff1e0ff */
[----:B---3--:R-:W-:Y:S04]  /*24d0*/  STS.U16 [R61+UR16+0xc00], R88 ;  /* 0x000c00583d007988 */ /* 0x008fe80008000410 */
[----:B----4-:R-:W-:Y:S04]  /*24e0*/  STS.U16 [R61+UR16], R90 ;  /* 0x0000005a3d007988 */ /* 0x010fe80008000410 */
[----:B------:R0:W-:Y:S04]  /*24f0*/  STS.U16 [R54+UR16+0x500], R87 ;  /* 0x0005005736007988 */ /* 0x0001e80008000410 */
[----:B------:R2:W-:Y:S01]  /*2500*/  STS.U16 [R54+UR16+0x900], R89 ;  /* 0x0009005936007988 */ /* 0x0005e20008000410 */
[----:B0-----:R-:W-:-:S03]  /*2510*/  LOP3.LUT R87, R61, 0x60, RZ, 0x3c, !PT ;  /* 0x000000603d577812 */ /* 0x001fc600078e3cff */
[----:B------:R2:W-:Y:S04]  /*2520*/  STS.U16 [R54+UR16+0xd00], R91 ;  /* 0x000d005b36007988 */ /* 0x0005e80008000410 */
        /* <DEDUP_REMOVED lines=16> */
[----:B------:R2:W-:Y:S01]  /*2630*/  STS.U16 [R54+UR16+0x2700], R65 ;  /* 0x0027004136007988 */ /* 0x0005e20008000410 */
[----:B-1----:R0:W-:Y:S06]  /*2640*/  MEMBAR.ALL.CTA ;  /* 0x0000000000007992 */ /* 0x0021ec0000008000 */
[----:B0-----:R-:W0:Y:S01]  /*2650*/  FENCE.VIEW.ASYNC.S ;  /* 0x00000000000073c6 */ /* 0x001e220000000000 */
[----:B------:R-:W-:-:S02]  /*2660*/  IADD3 R8, P1, PT, R8, UR8, RZ ;  /* 0x0000000808087c10 */ /* 0x000fc4000ff3e0ff */
[----:B------:R-:W-:Y:S02]  /*2670*/  IADD3.X R15, PT, PT, R4, UR9, RZ, P4, !PT ;  /* 0x00000009040f7c10 */ /* 0x000fe4000a7fe4ff */
[----:B------:R-:W-:Y:S01]  /*2680*/  IADD3.X R13, PT, PT, R2, UR9, RZ, P2, !PT ;  /* 0x00000009020d7c10 */ /* 0x000fe200097fe4ff */
[----:B0-----:R-:W-:Y:S01]  /*2690*/  BAR.SYNC.DEFER_BLOCKING 0x0 ;  /* 0x0000000000007b1d */ /* 0x001fe20000010000 */
[----:B------:R-:W-:Y:S02]  /*26a0*/  IADD3 R4, P4, PT, R11, UR8, RZ ;  /* 0x000000080b047c10 */ /* 0x000fe4000ff9e0ff */
[----:B------:R-:W-:Y:S01]  /*26b0*/  IADD3 R2, P2, PT, R9, UR8, RZ ;  /* 0x0000000809027c10 */ /* 0x000fe2000ff5e0ff */
[----:B------:R-:W-:Y:S01]  /*26c0*/  UIADD3 UR7, UPT, UPT, UR4, -0x1, URZ ;  /* 0xffffffff04077890 */ /* 0x000fe2000fffe0ff */
[----:B------:R-:W-:Y:S02]  /*26d0*/  IADD3.X R11, PT, PT, R3, UR9, RZ, P0, !PT ;  /* 0x00000009030b7c10 */ /* 0x000fe400087fe4ff */
[----:B------:R-:W-:-:S02]  /*26e0*/  IADD3.X R9, PT, PT, R5, UR9, RZ, P1, !PT ;  /* 0x0000000905097c10 */ /* 0x000fc40008ffe4ff */
[----:B------:R-:W-:Y:S02]  /*26f0*/  IADD3.X R7, PT, PT, R7, UR9, RZ, P3, !PT ;  /* 0x0000000907077c10 */ /* 0x000fe40009ffe4ff */
[----:B------:R-:W-:Y:S02]  /*2700*/  IADD3.X R5, PT, PT, R76, UR9, RZ, P4, !PT ;  /* 0x000000094c057c10 */ /* 0x000fe4000a7fe4ff */
[----:B------:R-:W-:Y:S01]  /*2710*/  IADD3.X R3, PT, PT, R78, UR9, RZ, P2, !PT ;  /* 0x000000094e037c10 */ /* 0x000fe200097fe4ff */
[----:B------:R-:W-:Y:S01]  /*2720*/  UMOV UR6, URZ ;  /* 0x000000ff00067c82 */ /* 0x000fe20008000000 */
[----:B------:R-:W-:Y:S02]  /*2730*/  USHF.L.U32 UR14, UR14, 0x5, URZ ;  /* 0x000000050e0e7899 */ /* 0x000fe400080006ff */
[----:B------:R-:W-:Y:S02]  /*2740*/  USHF.L.U32 UR15, UR15, 0x5, URZ ;  /* 0x000000050f0f7899 */ /* 0x000fe400080006ff */
[----:B------:R-:W-:Y:S01]  /*2750*/  UISETP.NE.U32.AND UP3, UPT, UR7, URZ, UPT ;  /* 0x000000ff0700728c */ /* 0x000fe2000bf65070 */
[----:B--2---:R-:W-:Y:S10]  /*2760*/  BRA.U UP2, `(.L_x_6) ;  /* 0x0000000102687547 */ /* 0x004ff4000b800000 */
[----:B------:R-:W-:Y:S02]  /*2770*/  UIADD3 UR4, UPT, UPT, UR16, 0x2000, URZ ;  /* 0x0000200010047890 */ /* 0x000fe4000fffe0ff */
[----:B------:R-:W-:Y:S02]  /*2780*/  USHF.R.U32.HI UR8, URZ, 0x4, UR16 ;  /* 0x00000004ff087899 */ /* 0x000fe40008011610 */
[----:B------:R-:W-:Y:S02]  /*2790*/  USHF.R.U32.HI UR4, URZ, 0x4, UR4 ;  /* 0x00000004ff047899 */ /* 0x000fe40008011604 */
[----:B------:R-:W-:Y:S02]  /*27a0*/  USGXT.U32 UR8, UR8, 0xe ;  /* 0x0000000e0808789a */ /* 0x000fe40008000000 */
[----:B------:R-:W-:Y:S01]  /*27b0*/  USGXT.U32 UR10, UR4, 0xe ;  /* 0x0000000e040a789a */ /* 0x000fe20008000000 */
[----:B------:R-:W-:Y:S01]  /*27c0*/  UMOV UR20, 0x80 ;  /* 0x0000008000147882 */ /* 0x000fe20000000000 */
[----:B------:R-:W-:Y:S01]  /*27d0*/  UMOV UR21, 0x40004040 ;  /* 0x4000404000157882 */ /* 0x000fe20000000000 */
[----:B------:R-:W-:Y:S01]  /*27e0*/  UMOV UR22, 0xfffffffe ;  /* 0xfffffffe00167882 */ /* 0x000fe20000000000 */
[----:B------:R-:W-:Y:S01]  /*27f0*/  UMOV UR23, 0x7fffbfdf ;  /* 0x7fffbfdf00177882 */ /* 0x000fe20000000000 */
[----:B------:R-:W-:Y:S01]  /*2800*/  UMOV UR9, URZ ;  /* 0x000000ff00097c82 */ /* 0x000fe20008000000 */
[----:B------:R-:W-:Y:S01]  /*2810*/  UMOV UR11, URZ ;  /* 0x000000ff000b7c82 */ /* 0x000fe20008000000 */
[----:B------:R-:W-:-:S02]  /*2820*/  UIADD3.64 UR20, UPT, UPT, UR8, UR20, URZ ;  /* 0x0000001408147297 */ /* 0x000fc4000fffe0ff */
[----:B------:R-:W-:Y:S01]  /*2830*/  UIADD3.64 UR22, UPT, UPT, UR10, -UR22, URZ ;  /* 0x800000160a167297 */ /* 0x000fe2000fffe0ff */
[----:B------:R-:W-:Y:S01]  /*2840*/  UMOV UR24, 0x0 ;  /* 0x0000000000187882 */ /* 0x000fe20000000000 */
[----:B------:R-:W-:Y:S01]  /*2850*/  UMOV UR25, 0x4088490 ;  /* 0x0408849000197882 */ /* 0x000fe20000000000 */
[----:B------:R-:W-:Y:S01]  /*2860*/  UMOV UR4, UR18 ;  /* 0x0000001200047c82 */ /* 0x000fe20008000000 */
[----:B------:R-:W-:Y:S01]  /*2870*/  UMOV UR5, URZ ;  /* 0x000000ff00057c82 */ /* 0x000fe20008000000 */
[----:B------:R-:W-:Y:S01]  /*2880*/  UMOV UR9, 0x40004040 ;  /* 0x4000404000097882 */ /* 0x000fe20000000000 */
[----:B------:R-:W-:Y:S01]  /*2890*/  UMOV UR11, 0x80004020 ;  /* 0x80004020000b7882 */ /* 0x000fe20000000000 */
[----:B------:R-:W-:Y:S01]  /*28a0*/  UMOV UR26, 0x0 ;  /* 0x00000000001a7882 */ /* 0x000fe20000000000 */
[----:B------:R-:W-:Y:S01]  /*28b0*/  UMOV UR27, 0x4088490 ;  /* 0x04088490001b7882 */ /* 0x000fe20000000000 */
[----:B------:R-:W-:Y:S01]  /*28c0*/  UMOV UR4, UR4 ;  /* 0x0000000400047c82 */ /* 0x000fe20008000000 */
[----:B------:R0:W-:Y:S01]  /*28d0*/  UTCHMMA gdesc[UR8], gdesc[UR10], tmem[UR17], tmem[UR24], idesc[UR25], !UPT ;  /* 0x00ff180a080075ea */ /* 0x0001e2000f800011 */
[----:B------:R0:W-:Y:S01]  /*28e0*/  UTCHMMA gdesc[UR20], gdesc[UR22], tmem[UR17], tmem[UR26], idesc[UR27], UPT ;  /* 0x00ff1a16140075ea */ /* 0x0001e2000b800011 */
[----:B------:R0:W-:Y:S01]  /*28f0*/  UTCBAR [UR4], URZ ;  /* 0x000000ff040073e9 */ /* 0x0001e200080000ff */
[----:B------:R-:W-:Y:S01]  /*2900*/  NOP ;  /* 0x0000000000007918 */ /* 0x000fe20000000000 */
.L_x_6:
[----:B------:R-:W-:Y:S05]  /*2910*/  BRA.U !UP3, `(.L_x_7) ;  /* 0x000000090be47547 */ /* 0x000fea000b800000 */
[----:B0-----:R-:W-:Y:S02]  /*2920*/  UIADD3 UR4, UPT, UPT, UR16, 0x1000, URZ ;  /* 0x0000100010047890 */ /* 0x001fe4000fffe0ff */
        /* <DEDUP_REMOVED lines=11> */
[----:B------:R-:W-:-:S02]  /*29e0*/  UIADD3 UR19, UPT, UPT, UR12, -0x20, URZ ;  /* 0xffffffe00c137890 */ /* 0x000fc4000fffe0ff */
[----:B------:R-:W-:Y:S01]  /*29f0*/  UIADD3.64 UR20, UPT, UPT, UR8, UR20, URZ ;  /* 0x0000001408147297 */ /* 0x000fe2000fffe0ff */
[----:B------:R-:W-:Y:S01]  /*2a00*/  UMOV UR12, UR7 ;  /* 0x00000007000c7c82 */ /* 0x000fe20008000000 */
[----:B------:R-:W-:Y:S01]  /*2a10*/  UIADD3.64 UR22, UPT, UPT, UR10, -UR22, URZ ;  /* 0x800000160a167297 */ /* 0x000fe2000fffe0ff */
[----:B------:R-:W-:Y:S01]  /*2a20*/  UMOV UR5, 0x1 ;  /* 0x0000000100057882 */ /* 0x000fe20000000000 */
[----:B------:R-:W-:-:S10]  /*2a30*/  UMOV UR4, URZ ;  /* 0x000000ff00047c82 */ /* 0x000fd40008000000 */
.L_x_10:
[----:B------:R-:W-:Y:S01]  /*2a40*/  USHF.L.U32 UR6, UR6, 0x1f, URZ ;  /* 0x0000001f06067899 */ /* 0x000fe200080006ff */
[C---:B0-----:R-:W-:Y:S01]  /*2a50*/  LOP3.LUT R62, R50.reuse, 0x8, RZ, 0xfc, !PT ;  /* 0x00000008323e7812 */ /* 0x041fe200078efcff */
[----:B------:R-:W-:Y:S01]  /*2a60*/  IMAD.U32 R65, RZ, RZ, UR14 ;  /* 0x0000000eff417e24 */ /* 0x000fe2000f8e00ff */
[----:B------:R-:W-:Y:S01]  /*2a70*/  ISETP.GE.AND P1, PT, R50, UR19, PT ;  /* 0x0000001332007c0c */ /* 0x000fe2000bf26270 */
[----:B------:R-:W-:Y:S01]  /*2a80*/  IMAD.U32 R67, RZ, RZ, UR14 ;  /* 0x0000000eff437e24 */ /* 0x000fe2000f8e00ff */
[----:B------:R-:W-:Y:S01]  /*2a90*/  ISETP.GE.AND P2, PT, R62, UR19, PT ;  /* 0x000000133e007c0c */ /* 0x000fe2000bf46270 */
[----:B------:R-:W-:Y:S01]  /*2aa0*/  IMAD.U32 R63, RZ, RZ, UR6 ;  /* 0x00000006ff3f7e24 */ /* 0x000fe2000f8e00ff */
[----:B------:R-:W-:Y:S01]  /*2ab0*/  PRMT R64, RZ, 0x7610, R64 ;  /* 0x00007610ff407816 */ /* 0x000fe20000000040 */
[----:B------:R-:W-:Y:S01]  /*2ac0*/  IMAD.WIDE R16, R65, 0x2, R16 ;  /* 0x0000000241107825 */ /* 0x000fe200078e0210 */
[----:B------:R-:W-:Y:S01]  /*2ad0*/  PRMT R62, RZ, 0x7610, R62 ;  /* 0x00007610ff3e7816 */ /* 0x000fe2000000003e */
[----:B------:R-:W0:Y:S02]  /*2ae0*/  SYNCS.PHASECHK.TRANS64.TRYWAIT P0, [UR18], R63 ;  /* 0x0000003fff0075a7 */ /* 0x000e240008001112 */
[----:B------:R-:W-:Y:S01]  /*2af0*/  IMAD.WIDE R26, R67, 0x2, R26 ;  /* 0x00000002431a7825 */ /* 0x000fe200078e021a */
[----:B0-----:R-:W-:Y:S06]  /*2b00*/  @!P0 BRA `(.L_x_8) ;  /* 0x0000001400588947 */ /* 0x001fec0003800000 */
.L_x_16:
[----:B------:R-:W-:Y:S01]  /*2b10*/  IMAD.U32 R63, RZ, RZ, UR15 ;  /* 0x0000000fff3f7e24 */ /* 0x000fe2000f8e00ff */
[----:B------:R-:W-:Y:S01]  /*2b20*/  LOP3.LUT R66, R50, 0x4, RZ, 0xfc, !PT ;  /* 0x0000000432427812 */ /* 0x000fe200078efcff */
[----:B------:R-:W2:Y:S02]  /*2b30*/  @!P1 LDG.E.U16 R64, desc[UR30][R26.64] ;  /* 0x0000001e1a409981 */ /* 0x000ea4000c1e1500 */
[C---:B------:R-:W-:Y:S02]  /*2b40*/  IMAD.WIDE R48, R63.reuse, 0x2, R48 ;  /* 0x000000023f307825 */ /* 0x040fe400078e0230 */
[----:B------:R-:W3:Y:S01]  /*2b50*/  @!P2 LDG.E.U16 R62, desc[UR30][R16.64] ;  /* 0x0000001e103ea981 */ /* 0x000ee2000c1e1500 */
[----:B------:R-:W-:Y:S01]  /*2b60*/  ISETP.GE.AND P1, PT, R66, UR19, PT ;  /* 0x0000001342007c0c */ /* 0x000fe2000bf26270 */
[C---:B------:R-:W-:Y:S01]  /*2b70*/  IMAD.WIDE R40, R63.reuse, 0x2, R40 ;  /* 0x000000023f287825 */ /* 0x040fe200078e0228 */
[----:B------:R-:W-:Y:S02]  /*2b80*/  LOP3.LUT R66, R50, 0x6, RZ, 0xfc, !PT ;  /* 0x0000000632427812 */ /* 0x000fe400078efcff */
[----:B------:R-:W-:Y:S01]  /*2b90*/  ISETP.GE.AND P4, PT, R80, UR19, PT ;  /* 0x0000001350007c0c */ /* 0x000fe2000bf86270 */
[----:B------:R-:W-:Y:S01]  /*2ba0*/  IMAD.WIDE R34, R63, 0x2, R34 ;  /* 0x000000023f227825 */ /* 0x000fe200078e0222 */
[----:B------:R-:W-:-:S02]  /*2bb0*/  ISETP.GE.AND P2, PT, R66, UR19, PT ;  /* 0x0000001342007c0c */ /* 0x000fc4000bf46270 */
[----:B------:R-:W-:Y:S01]  /*2bc0*/  PRMT R66, RZ, 0x7610, R66 ;  /* 0x00007610ff427816 */ /* 0x000fe20000000042 */
[----:B------:R-:W-:Y:S01]  /*2bd0*/  IMAD.U32 R63, RZ, RZ, UR14 ;  /* 0x0000000eff3f7e24 */ /* 0x000fe2000f8e00ff */
[----:B------:R-:W-:Y:S01]  /*2be0*/  ISETP.GE.AND P6, PT, R82, UR19, PT ;  /* 0x0000001352007c0c */ /* 0x000fe2000bfc6270 */
[----:B------:R-:W-:Y:S02]  /*2bf0*/  IMAD.U32 R65, RZ, RZ, UR15 ;  /* 0x0000000fff417e24 */ /* 0x000fe4000f8e00ff */
[----:B------:R-:W-:-:S04]  /*2c00*/  IMAD.WIDE R22, R63, 0x2, R22 ;  /* 0x000000023f167825 */ /* 0x000fc800078e0216 */
[----:B------:R-:W-:Y:S01]  /*2c10*/  IMAD.WIDE R8, R63, 0x2, R8 ;  /* 0x000000023f087825 */ /* 0x000fe200078e0208 */
[----:B------:R-:W-:-:S03]  /*2c20*/  LOP3.LUT R63, R50, 0x2, RZ, 0xfc, !PT ;  /* 0x00000002323f7812 */ /* 0x000fc600078efcff */
[----:B------:R-:W-:Y:S01]  /*2c30*/  IMAD.U32 R67, RZ, RZ, UR15 ;  /* 0x0000000fff437e24 */ /* 0x000fe2000f8e00ff */
[----:B------:R-:W-:Y:S01]  /*2c40*/  ISETP.GE.AND P0, PT, R63, UR19, PT ;  /* 0x000000133f007c0c */ /* 0x000fe2000bf06270 */
[----:B------:R-:W-:Y:S02]  /*2c50*/  IMAD.U32 R69, RZ, RZ, UR15 ;  /* 0x0000000fff457e24 */ /* 0x000fe4000f8e00ff */
[----:B------:R-:W-:-:S04]  /*2c60*/  IMAD.WIDE R46, R65, 0x2, R46 ;  /* 0x00000002412e7825 */ /* 0x000fc800078e022e */
[----:B------:R-:W-:-:S04]  /*2c70*/  IMAD.WIDE R38, R65, 0x2, R38 ;  /* 0x0000000241267825 */ /* 0x000fc800078e0226 */
[----:B------:R-:W-:Y:S02]  /*2c80*/  IMAD.U32 R65, RZ, RZ, UR14 ;  /* 0x0000000eff417e24 */ /* 0x000fe4000f8e00ff */
[----:B------:R-:W-:Y:S02]  /*2c90*/  IMAD.U32 R63, RZ, RZ, UR14 ;  /* 0x0000000eff3f7e24 */ /* 0x000fe4000f8e00ff */
[----:B------:R-:W-:-:S04]  /*2ca0*/  IMAD.WIDE R44, R67, 0x2, R44 ;  /* 0x00000002432c7825 */ /* 0x000fc800078e022c */
[----:B------:R-:W-:-:S04]  /*2cb0*/  IMAD.WIDE R42, R69, 0x2, R42 ;  /* 0x00000002452a7825 */ /* 0x000fc800078e022a */
[----:B------:R-:W-:-:S04]  /*2cc0*/  IMAD.WIDE R36, R67, 0x2, R36 ;  /* 0x0000000243247825 */ /* 0x000fc800078e0224 */
[----:B------:R-:W-:Y:S02]  /*2cd0*/  IMAD.U32 R69, RZ, RZ, UR14 ;  /* 0x0000000eff457e24 */ /* 0x000fe4000f8e00ff */
[----:B------:R-:W-:Y:S02]  /*2ce0*/  IMAD.U32 R67, RZ, RZ, UR14 ;  /* 0x0000000eff437e24 */ /* 0x000fe4000f8e00ff */
[----:B------:R-:W-:-:S04]  /*2cf0*/  IMAD.WIDE R20, R65, 0x2, R20 ;  /* 0x0000000241147825 */ /* 0x000fc800078e0214 */
[----:B------:R-:W-:-:S04]  /*2d00*/  IMAD.WIDE R4, R65, 0x2, R4 ;  /* 0x0000000241047825 */ /* 0x000fc800078e0204 */
[----:B------:R-:W-:-:S04]  /*2d10*/  IMAD.WIDE R10, R65, 0x2, R10 ;  /* 0x00000002410a7825 */ /* 0x000fc800078e020a */
[----:B------:R-:W-:Y:S01]  /*2d20*/  IMAD.WIDE R14, R63, 0x2, R14 ;  /* 0x000000023f0e7825 */ /* 0x000fe200078e020e */
[----:B------:R-:W-:-:S03]  /*2d30*/  PRMT R63, RZ, 0x7610, R63 ;  /* 0x00007610ff3f7816 */ /* 0x000fc6000000003f */
[----:B------:R-:W-:Y:S01]  /*2d40*/  IMAD.WIDE R32, R65, 0x2, R32 ;  /* 0x0000000241207825 */ /* 0x000fe200078e0220 */
[----:B------:R-:W-:-:S03]  /*2d50*/  PRMT R65, RZ, 0x7610, R65 ;  /* 0x00007610ff417816 */ /* 0x000fc60000000041 */
[----:B------:R-:W-:Y:S01]  /*2d60*/  IMAD.WIDE R30, R67, 0x2, R30 ;  /* 0x00000002431e7825 */ /* 0x000fe200078e021e */
[----:B------:R-:W4:Y:S03]  /*2d70*/  @!P2 LDG.E.U16 R66, desc[UR30][R32.64] ;  /* 0x0000001e2042a981 */ /* 0x000f26000c1e1500 */
[----:B------:R-:W-:Y:S01]  /*2d80*/  IMAD.WIDE R28, R69, 0x2, R28 ;  /* 0x00000002451c7825 */ /* 0x000fe200078e021c */
[----:B------:R-:W5:Y:S01]  /*2d90*/  @!P1 LDG.E.U16 R65, desc[UR30][R30.64] ;  /* 0x0000001e1e419981 */ /* 0x000f62000c1e1500 */
[----:B------:R-:W-:Y:S02]  /*2da0*/  ISETP.GE.AND P1, PT, R56, UR19, PT ;  /* 0x0000001338007c0c */ /* 0x000fe4000bf26270 */
[----:B------:R-:W-:Y:S01]  /*2db0*/  ISETP.GE.AND P2, PT, R57, UR19, PT ;  /* 0x0000001339007c0c */ /* 0x000fe2000bf46270 */
[----:B------:R-:W4:Y:S01]  /*2dc0*/  @!P0 LDG.E.U16 R63, desc[UR30][R28.64] ;  /* 0x0000001e1c3f8981 */ /* 0x000f22000c1e1500 */
[----:B------:R-:W-:Y:S01]  /*2dd0*/  ISETP.GE.AND P0, PT, R55, UR19, PT ;  /* 0x0000001337007c0c */ /* 0x000fe2000bf06270 */
[----:B------:R-:W-:Y:S01]  /*2de0*/  IMAD.WIDE R18, R69, 0x2, R18 ;  /* 0x0000000245127825 */ /* 0x000fe200078e0212 */
[----:B------:R-:W-:-:S02]  /*2df0*/  ISETP.GE.AND P3, PT, R58, UR19, PT ;  /* 0x000000133a007c0c */ /* 0x000fc4000bf66270 */
[----:B------:R-:W-:Y:S01]  /*2e00*/  PRMT R68, RZ, 0x7610, R68 ;  /* 0x00007610ff447816 */ /* 0x000fe20000000044 */
[----:B------:R-:W-:Y:S01]  /*2e10*/  IMAD.WIDE R24, R67, 0x2, R24 ;  /* 0x0000000243187825 */ /* 0x000fe200078e0218 */
[----:B------:R-:W-:Y:S02]  /*2e20*/  PRMT R70, RZ, 0x7610, R70 ;  /* 0x00007610ff467816 */ /* 0x000fe40000000046 */
[----:B------:R-:W-:Y:S01]  /*2e30*/  PRMT R71, RZ, 0x7610, R71 ;  /* 0x00007610ff477816 */ /* 0x000fe20000000047 */
[----:B------:R-:W-:Y:S01]  /*2e40*/  IMAD.WIDE R6, R69, 0x2, R6 ;  /* 0x0000000245067825 */ /* 0x000fe200078e0206 */
[----:B------:R-:W-:Y:S02]  /*2e50*/  PRMT R69, RZ, 0x7610, R69 ;  /* 0x00007610ff457816 */ /* 0x000fe40000000045 */
[----:B------:R-:W4:Y:S01]  /*2e60*/  @!P1 LDG.E.U16 R70, desc[UR30][R8.64] ;  /* 0x0000001e08469981 */ /* 0x000f22000c1e1500 */
[----:B------:R-:W-:Y:S01]  /*2e70*/  IMAD.WIDE R12, R67, 0x2, R12 ;  /* 0x00000002430c7825 */ /* 0x000fe200078e020c */
[----:B------:R-:W-:-:S02]  /*2e80*/  PRMT R67, RZ, 0x7610, R67 ;  /* 0x00007610ff437816 */ /* 0x000fc40000000043 */
[----:B------:R-:W5:Y:S01]  /*2e90*/  @!P0 LDG.E.U16 R68, desc[UR30][R10.64] ;  /* 0x0000001e0a448981 */ /* 0x000f62000c1e1500 */
[----:B------:R-:W-:Y:S02]  /*2ea0*/  PRMT R73, RZ, 0x7610, R73 ;  /* 0x00007610ff497816 */ /* 0x000fe40000000049 */
[----:B------:R-:W-:Y:S01]  /*2eb0*/  ISETP.GE.AND P0, PT, R84, UR19, PT ;  /* 0x0000001354007c0c */ /* 0x000fe2000bf06270 */
[----:B------:R-:W5:Y:S01]  /*2ec0*/  @!P4 LDG.E.U16 R67, desc[UR30][R14.64] ;  /* 0x0000001e0e43c981 */ /* 0x000f62000c1e1500 */
[----:B------:R-:W-:Y:S02]  /*2ed0*/  ISETP.GE.AND P4, PT, R59, UR19, PT ;  /* 0x000000133b007c0c */ /* 0x000fe4000bf86270 */
[----:B------:R-:W-:Y:S01]  /*2ee0*/  ISETP.GE.AND P1, PT, R60, UR19, PT ;  /* 0x000000133c007c0c */ /* 0x000fe2000bf26270 */
[----:B------:R-:W5:Y:S01]  /*2ef0*/  @!P6 LDG.E.U16 R69, desc[UR30][R12.64] ;  /* 0x0000001e0c45e981 */ /* 0x000f62000c1e1500 */
[----:B------:R-:W-:-:S03]  /*2f00*/  ISETP.GE.AND P6, PT, R83, UR19, PT ;  /* 0x0000001353007c0c */ /* 0x000fc6000bfc6270 */
[----:B------:R-:W5:Y:S01]  /*2f10*/  @!P2 LDG.E.U16 R71, desc[UR30][R6.64] ;  /* 0x0000001e0647a981 */ /* 0x000f62000c1e1500 */
[----:B------:R-:W-:Y:S01]  /*2f20*/  ISETP.GE.AND P2, PT, R85, UR19, PT ;  /* 0x0000001355007c0c */ /* 0x000fe2000bf46270 */
[----:B------:R-:W-:Y:S01]  /*2f30*/  IMAD.U32 R75, RZ, RZ, UR14 ;  /* 0x0000000eff4b7e24 */ /* 0x000fe2000f8e00ff */
[----:B------:R-:W-:Y:S01]  /*2f40*/  LOP3.LUT R72, R0, 0x1f, RZ, 0xc0, !PT ;  /* 0x0000001f00487812 */ /* 0x000fe200078ec0ff */
[----:B------:R-:W5:Y:S01]  /*2f50*/  @!P3 LDG.E.U16 R73, desc[UR30][R4.64] ;  /* 0x0000001e0449b981 */ /* 0x000f62000c1e1500 */
[----:B------:R-:W-:Y:S01]  /*2f60*/  PRMT R74, RZ, 0x7610, R74 ;  /* 0x00007610ff4a7816 */ /* 0x000fe2000000004a */
[----:B------:R-:W-:Y:S01]  /*2f70*/  IMAD.WIDE R2, R75, 0x2, R2 ;  /* 0x000000024b027825 */ /* 0x000fe200078e0202 */
[----:B------:R-:W-:Y:S02]  /*2f80*/  ISETP.GE.AND P3, PT, R72, UR19, PT ;  /* 0x0000001348007c0c */ /* 0x000fe4000bf66270 */
[----:B------:R-:W-:Y:S02]  /*2f90*/  PRMT R72, RZ, 0x7610, R72 ;  /* 0x00007610ff487816 */ /* 0x000fe40000000048 */
[----:B------:R-:W-:Y:S01]  /*2fa0*/  PRMT R75, RZ, 0x7610, R75 ;  /* 0x00007610ff4b7816 */ /* 0x000fe2000000004b */
[----:B------:R-:W5:Y:S01]  /*2fb0*/  @!P6 LDG.E.U16 R74, desc[UR30][R24.64] ;  /* 0x0000001e184ae981 */ /* 0x000f62000c1e1500 */
[----:B------:R-:W-:-:S02]  /*2fc0*/  PRMT R77, RZ, 0x7610, R77 ;  /* 0x00007610ff4d7816 */ /* 0x000fc4000000004d */
[----:B------:R-:W-:Y:S01]  /*2fd0*/  PRMT R76, RZ, 0x7610, R76 ;  /* 0x00007610ff4c7816 */ /* 0x000fe2000000004c */
[----:B------:R-:W5:Y:S04]  /*2fe0*/  @!P4 LDG.E.U16 R72, desc[UR30][R2.64] ;  /* 0x0000001e0248c981 */ /* 0x000f68000c1e1500 */
[----:B------:R-:W5:Y:S04]  /*2ff0*/  @!P0 LDG.E.U16 R75, desc[UR30][R22.64] ;  /* 0x0000001e164b8981 */ /* 0x000f68000c1e1500 */
[----:B------:R-:W5:Y:S04]  /*3000*/  @!P1 LDG.E.U16 R77, desc[UR30][R20.64] ;  /* 0x0000001e144d9981 */ /* 0x000f68000c1e1500 */
[----:B------:R-:W5:Y:S01]  /*3010*/  @!P2 LDG.E.U16 R76, desc[UR30][R18.64] ;  /* 0x0000001e124ca981 */ /* 0x000f62000c1e1500 */
[----:B------:R-:W-:Y:S01]  /*3020*/  BAR.SYNC.DEFER_BLOCKING 0x0 ;  /* 0x0000000000007b1d */ /* 0x000fe20000010000 */
[----:B------:R-:W-:-:S02]  /*3030*/  PRMT R78, RZ, 0x7610, R78 ;  /* 0x00007610ff4e7816 */ /* 0x000fc4000000004e */
[----:B------:R-:W-:Y:S02]  /*3040*/  PRMT R86, RZ, 0x7610, R86 ;  /* 0x00007610ff567816 */ /* 0x000fe40000000056 */
[----:B------:R-:W-:Y:S02]  /*3050*/  PRMT R88, RZ, 0x7610, R88 ;  /* 0x00007610ff587816 */ /* 0x000fe40000000058 */
[----:B------:R-:W-:Y:S02]  /*3060*/  PRMT R90, RZ, 0x7610, R90 ;  /* 0x00007610ff5a7816 */ /* 0x000fe4000000005a */
[----:B------:R-:W-:Y:S02]  /*3070*/  PRMT R79, RZ, 0x7610, R79 ;  /* 0x00007610ff4f7816 */ /* 0x000fe4000000004f */
[----:B------:R-:W-:Y:S02]  /*3080*/  PRMT R81, RZ, 0x7610, R81 ;  /* 0x00007610ff517816 */ /* 0x000fe40000000051 */
[----:B------:R-:W-:-:S02]  /*3090*/  PRMT R89, RZ, 0x7610, R89 ;  /* 0x00007610ff597816 */ /* 0x000fc40000000059 */
[----:B------:R-:W-:Y:S01]  /*30a0*/  PRMT R91, RZ, 0x7610, R91 ;  /* 0x00007610ff5b7816 */ /* 0x000fe2000000005b */
[----:B------:R-:W5:Y:S04]  /*30b0*/  @!P3 LDG.E.U16 R78, desc[UR30][R34.64] ;  /* 0x0000001e224eb981 */ /* 0x000f68000c1e1500 */
[----:B------:R-:W5:Y:S04]  /*30c0*/  @!P3 LDG.E.U16 R86, desc[UR30][R38.64] ;  /* 0x0000001e2656b981 */ /* 0x000f68000c1e1500 */
[----:B------:R-:W5:Y:S04]  /*30d0*/  @!P3 LDG.E.U16 R88, desc[UR30][R42.64] ;  /* 0x0000001e2a58b981 */ /* 0x000f68000c1e1500 */
[----:B------:R-:W5:Y:S04]  /*30e0*/  @!P3 LDG.E.U16 R90, desc[UR30][R46.64] ;  /* 0x0000001e2e5ab981 */ /* 0x000f68000c1e1500 */
[----:B------:R-:W5:Y:S04]  /*30f0*/  @!P3 LDG.E.U16 R79, desc[UR30][R36.64] ;  /* 0x0000001e244fb981 */ /* 0x000f68000c1e1500 */
[----:B------:R-:W5:Y:S04]  /*3100*/  @!P3 LDG.E.U16 R81, desc[UR30][R40.64] ;  /* 0x0000001e2851b981 */ /* 0x000f68000c1e1500 */
[----:B------:R-:W5:Y:S04]  /*3110*/  @!P3 LDG.E.U16 R89, desc[UR30][R44.64] ;  /* 0x0000001e2c59b981 */ /* 0x000f68000c1e1500 */
[----:B------:R-:W5:Y:S01]  /*3120*/  @!P3 LDG.E.U16 R91, desc[UR30][R48.64] ;  /* 0x0000001e305bb981 */ /* 0x000f62000c1e1500 */
[----:B------:R-:W-:-:S04]  /*3130*/  ULEA UR18, UR5, UR16, 0x3 ;  /* 0x0000001005127291 */ /* 0x000fc8000f8e18ff */
[----:B------:R-:W-:Y:S01]  /*3140*/  UIADD3 UR18, UPT, UPT, UR18, 0x3000, URZ ;  /* 0x0000300012127890 */ /* 0x000fe2000fffe0ff */
[----:B--2---:R0:W-:Y:S04]  /*3150*/  STS.U16 [R61+UR16+0x1000], R64 ;  /* 0x001000403d007988 */ /* 0x0041e80008000410 */
[----:B---3--:R0:W-:Y:S04]  /*3160*/  STS.U16 [R61+UR16+0x1400], R62 ;  /* 0x0014003e3d007988 */ /* 0x0081e80008000410 */
[----:B----4-:R0:W-:Y:S04]  /*3170*/  STS.U16 [R61+UR16+0x1800], R70 ;  /* 0x001800463d007988 */ /* 0x0101e80008000410 */
[----:B-----5:R0:W-:Y:S04]  /*3180*/  STS.U16 [R61+UR16+0x1c00], R74 ;  /* 0x001c004a3d007988 */ /* 0x0201e80008000410 */
        /* <DEDUP_REMOVED lines=20> */
[----:B------:R1:W-:Y:S06]  /*32d0*/  MEMBAR.ALL.CTA ;  /* 0x0000000000007992 */ /* 0x0003ec0000008000 */
[----:B-1----:R-:W1:Y:S02]  /*32e0*/  FENCE.VIEW.ASYNC.S ;  /* 0x00000000000073c6 */ /* 0x002e640000000000 */
[----:B-1----:R-:W-:Y:S06]  /*32f0*/  BAR.SYNC.DEFER_BLOCKING 0x0 ;  /* 0x0000000000007b1d */ /* 0x002fec0000010000 */
[----:B------:R-:W-:Y:S05]  /*3300*/  BRA.U UP1, `(.L_x_9) ;  /* 0x00000001013c7547 */ /* 0x000fea000b800000 */
[----:B------:R-:W-:Y:S01]  /*3310*/  UMOV UR24, UR8 ;  /* 0x0000000800187c82 */ /* 0x000fe20008000000 */
[----:B------:R-:W-:Y:S01]  /*3320*/  UMOV UR25, 0x40004040 ;  /* 0x4000404000197882 */ /* 0x000fe20000000000 */
[----:B------:R-:W-:Y:S01]  /*3330*/  UMOV UR26, UR10 ;  /* 0x0000000a001a7c82 */ /* 0x000fe20008000000 */
[----:B------:R-:W-:Y:S01]  /*3340*/  UMOV UR27, 0x80004020 ;  /* 0x80004020001b7882 */ /* 0x000fe20000000000 */
[----:B------:R-:W-:Y:S01]  /*3350*/  UMOV UR28, 0x0 ;  /* 0x00000000001c7882 */ /* 0x000fe20000000000 */
[----:B------:R-:W-:Y:S01]  /*3360*/  UMOV UR29, 0x4088490 ;  /* 0x04088490001d7882 */ /* 0x000fe20000000000 */
[----:B------:R-:W-:Y:S01]  /*3370*/  UMOV UR6, UR18 ;  /* 0x0000001200067c82 */ /* 0x000fe20008000000 */
[----:B------:R-:W-:Y:S01]  /*3380*/  UMOV UR7, URZ ;  /* 0x000000ff00077c82 */ /* 0x000fe20008000000 */
[----:B------:R-:W-:Y:S01]  /*3390*/  UMOV UR34, 0x0 ;  /* 0x0000000000227882 */ /* 0x000fe20000000000 */
[----:B------:R-:W-:Y:S01]  /*33a0*/  UMOV UR35, 0x4088490 ;  /* 0x0408849000237882 */ /* 0x000fe20000000000 */
[----:B------:R1:W-:Y:S01]  /*33b0*/  UTCHMMA gdesc[UR24], gdesc[UR26], tmem[UR17], tmem[UR28], idesc[UR29], UPT ;  /* 0x00ff1c1a180075ea */ /* 0x0003e2000b800011 */
[----:B------:R-:W-:Y:S01]  /*33c0*/  UMOV UR6, UR6 ;  /* 0x0000000600067c82 */ /* 0x000fe20008000000 */
[----:B------:R1:W-:Y:S01]  /*33d0*/  UTCHMMA gdesc[UR20], gdesc[UR22], tmem[UR17], tmem[UR34], idesc[UR35], UPT ;  /* 0x00ff2216140075ea */ /* 0x0003e2000b800011 */
[----:B------:R1:W-:Y:S01]  /*33e0*/  UTCBAR [UR6], URZ ;  /* 0x000000ff060073e9 */ /* 0x0003e200080000ff */
[----:B------:R-:W-:-:S02]  /*33f0*/  NOP ;  /* 0x0000000000007918 */ /* 0x000fc40000000000 */
.L_x_9:
[----:B------:R-:W-:Y:S02]  /*3400*/  UIADD3 UR5, UPT, UPT, UR5, 0x1, URZ ;  /* 0x0000000105057890 */ /* 0x000fe4000fffe0ff */
[----:B------:R-:W-:Y:S02]  /*3410*/  UIADD3 UR12, UPT, UPT, UR12, -0x1, URZ ;  /* 0xffffffff0c0c7890 */ /* 0x000fe4000fffe0ff */
[----:B------:R-:W-:Y:S02]  /*3420*/  UISETP.GT.AND UP2, UPT, UR5, 0x1, UPT ;  /* 0x000000010500788c */ /* 0x000fe4000bf44270 */
[----:B------:R-:W-:Y:S02]  /*3430*/  UIADD3 UR19, UPT, UPT, UR19, -0x20, URZ ;  /* 0xffffffe013137890 */ /* 0x000fe4000fffe0ff */
[----:B-1----:R-:W-:Y:S02]  /*3440*/  USEL UR6, URZ, 0x1, !UP2 ;  /* 0x00000001ff067887 */ /* 0x002fe4000d000000 */
[----:B------:R-:W-:-:S02]  /*3450*/  USEL UR5, UR5, URZ, !UP2 ;  /* 0x000000ff05057287 */ /* 0x000fc4000d000000 */
[----:B------:R-:W-:Y:S02]  /*3460*/  UISETP.NE.U32.AND UP2, UPT, UR12, URZ, UPT ;  /* 0x000000ff0c00728c */ /* 0x000fe4000bf45070 */
[----:B------:R-:W-:-:S03]  /*3470*/  ULOP3.LUT UR7, UR4, UR6, URZ, 0x3c, !UPT ;  /* 0x0000000604077292 */ /* 0x000fc6000f8e3cff */
[----:B------:R-:W-:-:S04]  /*3480*/  UMOV UR6, UR4 ;  /* 0x0000000400067c82 */ /* 0x000fc80008000000 */
[----:B------:R-:W-:Y:S01]  /*3490*/  UMOV UR4, UR7 ;  /* 0x0000000700047c82 */ /* 0x000fe20008000000 */
[----:B------:R-:W-:Y:S05]  /*34a0*/  BRA.U UP2, `(.L_x_10) ;  /* 0xfffffff502647547 */ /* 0x000fea000b83ffff */
.L_x_7:
[----:B------:R-:W-:-:S09]  /*34b0*/  UISETP.GE.AND UP1, UPT, UR32, 0x20, UPT ;  /* 0x000000202000788c */ /* 0x000fd2000bf26270 */
[----:B------:R-:W-:Y:S05]  /*34c0*/  BRA.U !UP1, `(.L_x_11) ;  /* 0x0000000109107547 */ /* 0x000fea000b800000 */
[----:B------:R-:W-:-:S06]  /*34d0*/  USHF.L.U32 UR6, UR6, 0x1f, URZ ;  /* 0x0000001f06067899 */ /* 0x000fcc00080006ff */
[----:B------:R-:W-:-:S04]  /*34e0*/  IMAD.U32 R2, RZ, RZ, UR6 ;  /* 0x00000006ff027e24 */ /* 0x000fc8000f8e00ff */
[----:B------:R-:W1:Y:S02]  /*34f0*/  SYNCS.PHASECHK.TRANS64.TRYWAIT P0, [UR18], R2 ;  /* 0x00000002ff0075a7 */ /* 0x000e640008001112 */
[----:B-1----:R-:W-:Y:S05]  /*3500*/  @!P0 BRA `(.L_x_12) ;  /* 0x0000000800e48947 */ /* 0x002fea0003800000 */
.L_x_11:
[----:B------:R-:W-:Y:S01]  /*3510*/  BAR.SYNC.DEFER_BLOCKING 0x0 ;  /* 0x0000000000007b1d */ /* 0x000fe20000010000 */
[C---:B------:R-:W-:Y:S01]  /*3520*/  IMAD.SHL.U32 R3, R0.reuse, 0x80, RZ ;  /* 0x0000008000037824 */ /* 0x040fe200078e00ff */
[C---:B------:R-:W-:Y:S01]  /*3530*/  LOP3.LUT R28, R0.reuse, 0x60, RZ, 0xc0, !PT ;  /* 0x00000060001c7812 */ /* 0x040fe200078ec0ff */
[----:B------:R-:W-:-:S03]  /*3540*/  IMAD.SHL.U32 R2, R0, 0x10, RZ ;  /* 0x0000001000027824 */ /* 0x000fc600078e00ff */
[----:B------:R-:W-:Y:S01]  /*3550*/  LOP3.LUT R20, R3, 0x800, RZ, 0xc0, !PT ;  /* 0x0000080003147812 */ /* 0x000fe200078ec0ff */
[----:B0-----:R-:W0:Y:S01]  /*3560*/  LDCU UR4, c[0x0][0x3b4] ;  /* 0x00007680ff0477ac */ /* 0x001e220008000800 */
[----:B------:R-:W-:Y:S01]  /*3570*/  LOP3.LUT R3, R2, 0xf0, RZ, 0xc0, !PT ;  /* 0x000000f002037812 */ /* 0x000fe200078ec0ff */
[----:B------:R-:W1:Y:S03]  /*3580*/  LDCU.128 UR8, c[0x0][0x390] ;  /* 0x00007200ff0877ac */ /* 0x000e660008000c00 */
[----:B------:R-:W-:Y:S01]  /*3590*/  IADD3 R3, PT, PT, R3, UR16, R20 ;  /* 0x0000001003037c10 */ /* 0x000fe2000fffe014 */
[----:B------:R-:W2:Y:S04]  /*35a0*/  LDCU UR5, c[0x0][0x3b8] ;  /* 0x00007700ff0577ac */ /* 0x000ea80008000800 */
[----:B------:R-:W-:Y:S01]  /*35b0*/  IMAD R28, R28, 0x8, R3 ;  /* 0x000000081c1c7824 */ /* 0x000fe200078e0203 */
[----:B------:R-:W3:Y:S02]  /*35c0*/  @!P5 SYNCS.CCTL.IV [UR16+0x3000] ;  /* 0x00300000ff00d9b1 */ /* 0x000ee40008000010 */
[----:B---3--:R-:W-:Y:S01]  /*35d0*/  BAR.SYNC.DEFER_BLOCKING 0x0 ;  /* 0x0000000000007b1d */ /* 0x008fe20000010000 */
[C---:B0-----:R-:W-:Y:S01]  /*35e0*/  IMAD R0, R51.reuse, UR4, RZ ;  /* 0x0000000433007c24 */ /* 0x041fe2000f8e02ff */
[----:B-1----:R-:W-:-:S04]  /*35f0*/  ISETP.GE.AND P0, PT, R51, UR10, PT ;  /* 0x0000000a33007c0c */ /* 0x002fc8000bf06270 */
[----:B------:R-:W-:Y:S01]  /*3600*/  LDTM.16dp32bit_t0_t15.x16 R4, tmem[UR13] ;  /* 0x0000000d000479ee */ /* 0x000fe20008a00000 */
[----:B------:R-:W0:Y:S01]  /*3610*/  LDTM.16dp32bit_t16_t31.x16 R4, tmem[UR13+0x10] ;  /* 0x0000100d000479ee */ /* 0x000e220008a20000 */
[----:B------:R-:W1:Y:S01]  /*3620*/  @!P5 SYNCS.CCTL.IV [UR16+0x3008] ;  /* 0x00300800ff00d9b1 */ /* 0x000e620008000010 */
[----:B------:R-:W-:Y:S01]  /*3630*/  NOP ;  /* 0x0000000000007918 */ /* 0x000fe20000000000 */
[----:B0-----:R-:W-:Y:S02]  /*3640*/  F2FP.BF16.F32.PACK_AB R20, R6, R4 ;  /* 0x000000040614723e */ /* 0x001fe400000010ff */
[----:B------:R-:W-:Y:S02]  /*3650*/  F2FP.BF16.F32.PACK_AB R24, R7, R5 ;  /* 0x000000050718723e */ /* 0x000fe400000010ff */
[----:B------:R-:W-:Y:S02]  /*3660*/  F2FP.BF16.F32.PACK_AB R21, R10, R8 ;  /* 0x000000080a15723e */ /* 0x000fe400000010ff */
[----:B------:R-:W-:-:S02]  /*3670*/  F2FP.BF16.F32.PACK_AB R25, R11, R9 ;  /* 0x000000090b19723e */ /* 0x000fc400000010ff */
[----:B------:R-:W-:Y:S02]  /*3680*/  F2FP.BF16.F32.PACK_AB R22, R14, R12 ;  /* 0x0000000c0e16723e */ /* 0x000fe400000010ff */
[----:B------:R-:W-:Y:S02]  /*3690*/  F2FP.BF16.F32.PACK_AB R26, R15, R13 ;  /* 0x0000000d0f1a723e */ /* 0x000fe400000010ff */
[----:B------:R-:W-:Y:S02]  /*36a0*/  F2FP.BF16.F32.PACK_AB R23, R18, R16 ;  /* 0x000000101217723e */ /* 0x000fe400000010ff */
[----:B------:R-:W-:Y:S02]  /*36b0*/  F2FP.BF16.F32.PACK_AB R27, R19, R17 ;  /* 0x00000011131b723e */ /* 0x000fe400000010ff */
[----:B------:R-:W-:Y:S01]  /*36c0*/  LOP3.LUT R16, R2, 0x7f0, RZ, 0xc0, !PT ;  /* 0x000007f002107812 */ /* 0x000fe200078ec0ff */
[----:B-1----:R0:W-:Y:S01]  /*36d0*/  STS.128 [R28], R20 ;  /* 0x000000141c007388 */ /* 0x0021e20000000c00 */
[----:B------:R-:W-:-:S02]  /*36e0*/  LOP3.LUT R2, R53, R50, RZ, 0xfc, !PT ;  /* 0x0000003235027212 */ /* 0x000fc400078efcff */
[C-C-:B------:R-:W-:Y:S01]  /*36f0*/  LOP3.LUT R8, R53.reuse, 0x2, R50.reuse, 0xfe, !PT ;  /* 0x0000000235087812 */ /* 0x140fe200078efe32 */
[----:B------:R-:W-:Y:S01]  /*3700*/  STS.128 [R28+0x400], R24 ;  /* 0x000400181c007388 */ /* 0x000fe20000000c00 */
[----:B------:R-:W-:Y:S01]  /*3710*/  LEA R18, P2, R0, UR8, 0x1 ;  /* 0x0000000800127c11 */ /* 0x000fe2000f8408ff */
[C---:B--2---:R-:W-:Y:S01]  /*3720*/  IMAD R3, R2.reuse, UR5, RZ ;  /* 0x0000000502037c24 */ /* 0x044fe2000f8e02ff */
[----:B------:R-:W-:Y:S01]  /*3730*/  LOP3.LUT R10, R53, 0x4, R50, 0xfe, !PT ;  /* 0x00000004350a7812 */ /* 0x000fe200078efe32 */
[----:B------:R-:W-:Y:S01]  /*3740*/  BAR.SYNC.DEFER_BLOCKING 0x0 ;  /* 0x0000000000007b1d */ /* 0x000fe20000010000 */
[----:B------:R-:W-:Y:S01]  /*3750*/  ISETP.LT.AND P1, PT, R2, UR11, !P0 ;  /* 0x0000000b02007c0c */ /* 0x000fe2000c721270 */
[----:B------:R-:W-:Y:S01]  /*3760*/  IMAD R9, R8, UR5, RZ ;  /* 0x0000000508097c24 */ /* 0x000fe2000f8e02ff */
[----:B------:R-:W-:Y:S01]  /*3770*/  LEA.HI.X.SX32 R19, R0, UR9, 0x1, P2 ;  /* 0x0000000900137c11 */ /* 0x000fe200090f0eff */
[----:B------:R-:W-:Y:S01]  /*3780*/  IMAD R0, R10, UR5, RZ ;  /* 0x000000050a007c24 */ /* 0x000fe2000f8e02ff */
[----:B------:R-:W-:-:S02]  /*3790*/  LEA R2, P2, R3, R18, 0x1 ;  /* 0x0000001203027211 */ /* 0x000fc400078408ff */
[----:B------:R-:W-:Y:S02]  /*37a0*/  ISETP.LT.AND P4, PT, R8, UR11, !P0 ;  /* 0x0000000b08007c0c */ /* 0x000fe4000c781270 */
[----:B------:R-:W-:Y:S02]  /*37b0*/  ISETP.LT.AND P6, PT, R10, UR11, !P0 ;  /* 0x0000000b0a007c0c */ /* 0x000fe4000c7c1270 */
[-C--:B------:R-:W-:Y:S02]  /*37c0*/  LEA R8, P3, R9, R18.reuse, 0x1 ;  /* 0x0000001209087211 */ /* 0x080fe400078608ff */
[----:B------:R-:W-:Y:S02]  /*37d0*/  LEA.HI.X.SX32 R3, R3, R19, 0x1, P2 ;  /* 0x0000001303037211 */ /* 0x000fe400010f0eff */
[----:B------:R-:W-:Y:S02]  /*37e0*/  LEA R10, P2, R0, R18, 0x1 ;  /* 0x00000012000a7211 */ /* 0x000fe400078408ff */
[----:B------:R-:W-:-:S02]  /*37f0*/  LOP3.LUT R12, R53, 0x6, R50, 0xfe, !PT ;  /* 0x00000006350c7812 */ /* 0x000fc400078efe32 */
[-C--:B------:R-:W-:Y:S02]  /*3800*/  LEA.HI.X.SX32 R9, R9, R19.reuse, 0x1, P3 ;  /* 0x0000001309097211 */ /* 0x080fe400018f0eff */
[----:B------:R-:W-:Y:S01]  /*3810*/  LEA.HI.X.SX32 R11, R0, R19, 0x1, P2 ;  /* 0x00000013000b7211 */ /* 0x000fe200010f0eff */
[C---:B------:R-:W-:Y:S01]  /*3820*/  IMAD R0, R12.reuse, UR5, RZ ;  /* 0x000000050c007c24 */ /* 0x040fe2000f8e02ff */
[----:B------:R-:W-:Y:S01]  /*3830*/  ISETP.LT.AND P5, PT, R12, UR11, !P0 ;  /* 0x0000000b0c007c0c */ /* 0x000fe2000c7a1270 */
[----:B------:R-:W1:Y:S01]  /*3840*/  LDS.128 R4, [R16+UR16] ;  /* 0x0000001010047984 */ /* 0x000e620008000c00 */
[C-C-:B------:R-:W-:Y:S02]  /*3850*/  LOP3.LUT R13, R53.reuse, 0x8, R50.reuse, 0xfe, !PT ;  /* 0x00000008350d7812 */ /* 0x140fe400078efe32 */
[C-C-:B------:R-:W-:Y:S02]  /*3860*/  LOP3.LUT R15, R53.reuse, 0xa, R50.reuse, 0xfe, !PT ;  /* 0x0000000a350f7812 */ /* 0x140fe400078efe32 */
[----:B------:R-:W-:-:S02]  /*3870*/  LOP3.LUT R12, R53, 0xc, R50, 0xfe, !PT ;  /* 0x0000000c350c7812 */ /* 0x000fc400078efe32 */
[C---:B------:R-:W-:Y:S01]  /*3880*/  ISETP.LT.AND P2, PT, R13.reuse, UR11, !P0 ;  /* 0x0000000b0d007c0c */ /* 0x040fe2000c741270 */
[----:B------:R-:W-:Y:S01]  /*3890*/  IMAD R13, R13, UR5, RZ ;  /* 0x000000050d0d7c24 */ /* 0x000fe2000f8e02ff */
[C-C-:B0-----:R-:W-:Y:S02]  /*38a0*/  LOP3.LUT R21, R53.reuse, 0x1c, R50.reuse, 0xfe, !PT ;  /* 0x0000001c35157812 */ /* 0x141fe400078efe32 */
[C-C-:B------:R-:W-:Y:S02]  /*38b0*/  LOP3.LUT R22, R53.reuse, 0x1a, R50.reuse, 0xfe, !PT ;  /* 0x0000001a35167812 */ /* 0x140fe400078efe32 */
[----:B------:R-:W-:Y:S02]  /*38c0*/  LOP3.LUT R20, R53, 0x1e, R50, 0xfe, !PT ;  /* 0x0000001e35147812 */ /* 0x000fe400078efe32 */
[----:B-1----:R-:W-:Y:S01]  /*38d0*/  PRMT R14, R4, 0x7632, R14 ;  /* 0x00007632040e7816 */ /* 0x002fe2000000000e */
[----:B------:R0:W-:Y:S01]  /*38e0*/  @P1 STG.E.U16 desc[UR30][R2.64], R4 ;  /* 0x0000000402001986 */ /* 0x0001e2000c10151e */
[----:B------:R-:W-:-:S02]  /*38f0*/  PRMT R17, R5, 0x7632, R17 ;  /* 0x0000763205117816 */ /* 0x000fc40000000011 */
[C---:B------:R-:W-:Y:S01]  /*3900*/  ISETP.LT.AND P1, PT, R15.reuse, UR11, !P0 ;  /* 0x0000000b0f007c0c */ /* 0x040fe2000c721270 */
[----:B------:R-:W-:Y:S01]  /*3910*/  @P4 STG.E.U16 desc[UR30][R8.64], R14 ;  /* 0x0000000e08004986 */ /* 0x000fe2000c10151e */
[----:B------:R-:W-:Y:S01]  /*3920*/  IMAD R15, R15, UR5, RZ ;  /* 0x000000050f0f7c24 */ /* 0x000fe2000f8e02ff */
[----:B------:R-:W-:Y:S02]  /*3930*/  PRMT R23, R6, 0x7632, R23 ;  /* 0x0000763206177816 */ /* 0x000fe40000000017 */
[----:B------:R-:W-:Y:S04]  /*3940*/  @P6 STG.E.U16 desc[UR30][R10.64], R5 ;  /* 0x000000050a006986 */ /* 0x000fe8000c10151e */
[----:B------:R1:W2:Y:S01]  /*3950*/  LDS.128 R8, [R16+UR16+0x800] ;  /* 0x0008001010087984 */ /* 0x0002a20008000c00 */
[----:B0-----:R-:W-:-:S02]  /*3960*/  LEA R2, P3, R0, R18, 0x1 ;  /* 0x0000001200027211 */ /* 0x001fc400078608ff */
[CC--:B------:R-:W-:Y:S02]  /*3970*/  LEA R4, P4, R13.reuse, R18.reuse, 0x1 ;  /* 0x000000120d047211 */ /* 0x0c0fe400078808ff */
[-C--:B------:R-:W-:Y:S01]  /*3980*/  LEA.HI.X.SX32 R3, R0, R19.reuse, 0x1, P3 ;  /* 0x0000001300037211 */ /* 0x080fe200018f0eff */
[C---:B------:R-:W-:Y:S01]  /*3990*/  IMAD R0, R12.reuse, UR5, RZ ;  /* 0x000000050c007c24 */ /* 0x040fe2000f8e02ff */
[----:B------:R-:W-:Y:S01]  /*39a0*/  ISETP.LT.AND P3, PT, R12, UR11, !P0 ;  /* 0x0000000b0c007c0c */ /* 0x000fe2000c761270 */
[----:B-1----:R-:W-:Y:S01]  /*39b0*/  IMAD R16, R22, UR5, RZ ;  /* 0x0000000516107c24 */ /* 0x002fe2000f8e02ff */
[-C--:B------:R-:W-:Y:S01]  /*39c0*/  LEA.HI.X.SX32 R5, R13, R19.reuse, 0x1, P4 ;  /* 0x000000130d057211 */ /* 0x080fe200020f0eff */
[----:B------:R0:W-:Y:S01]  /*39d0*/  @P5 STG.E.U16 desc[UR30][R2.64], R17 ;  /* 0x0000001102005986 */ /* 0x0001e2000c10151e */
[CC--:B------:R-:W-:Y:S02]  /*39e0*/  LEA R12, P5, R15.reuse, R18.reuse, 0x1 ;  /* 0x000000120f0c7211 */ /* 0x0c0fe400078a08ff */
[----:B------:R-:W-:Y:S01]  /*39f0*/  LEA R14, P6, R0, R18, 0x1 ;  /* 0x00000012000e7211 */ /* 0x000fe200078c08ff */
[----:B------:R1:W-:Y:S01]  /*3a00*/  @P2 STG.E.U16 desc[UR30][R4.64], R6 ;  /* 0x0000000604002986 */ /* 0x0003e2000c10151e */
[----:B------:R-:W-:-:S02]  /*3a10*/  LEA.HI.X.SX32 R13, R15, R19, 0x1, P5 ;  /* 0x000000130f0d7211 */ /* 0x000fc400028f0eff */
[----:B------:R-:W-:Y:S02]  /*3a20*/  LEA.HI.X.SX32 R15, R0, R19, 0x1, P6 ;  /* 0x00000013000f7211 */ /* 0x000fe400030f0eff */
[C-C-:B------:R-:W-:Y:S01]  /*3a30*/  LOP3.LUT R0, R53.reuse, 0xe, R50.reuse, 0xfe, !PT ;  /* 0x0000000e35007812 */ /* 0x140fe200078efe32 */
[----:B------:R3:W-:Y:S01]  /*3a40*/  @P1 STG.E.U16 desc[UR30][R12.64], R23 ;  /* 0x000000170c001986 */ /* 0x0007e2000c10151e */
[--C-:B0-----:R-:W-:Y:S01]  /*3a50*/  LOP3.LUT R3, R53, 0x10, R50.reuse, 0xfe, !PT ;  /* 0x0000001035037812 */ /* 0x101fe200078efe32 */
[----:B------:R-:W-:Y:S01]  /*3a60*/  IMAD R17, R21, UR5, RZ ;  /* 0x0000000515117c24 */ /* 0x000fe2000f8e02ff */
[----:B------:R-:W-:Y:S01]  /*3a70*/  LOP3.LUT R2, R53, 0x12, R50, 0xfe, !PT ;  /* 0x0000001235027812 */ /* 0x000fe200078efe32 */
[----:B------:R0:W-:Y:S01]  /*3a80*/  @P3 STG.E.U16 desc[UR30][R14.64], R7 ;  /* 0x000000070e003986 */ /* 0x0001e2000c10151e */
[C---:B------:R-:W-:Y:S01]  /*3a90*/  ISETP.LT.AND P4, PT, R0.reuse, UR11, !P0 ;  /* 0x0000000b00007c0c */ /* 0x040fe2000c781270 */
[----:B------:R-:W-:Y:S01]  /*3aa0*/  IMAD R0, R0, UR5, RZ ;  /* 0x0000000500007c24 */ /* 0x000fe2000f8e02ff */
[C---:B------:R-:W-:Y:S01]  /*3ab0*/  ISETP.LT.AND P6, PT, R2.reuse, UR11, !P0 ;  /* 0x0000000b02007c0c */ /* 0x040fe2000c7c1270 */
[C---:B-1----:R-:W-:Y:S01]  /*3ac0*/  IMAD R5, R3.reuse, UR5, RZ ;  /* 0x0000000503057c24 */ /* 0x042fe2000f8e02ff */
[----:B------:R-:W-:Y:S01]  /*3ad0*/  ISETP.LT.AND P5, PT, R3, UR11, !P0 ;  /* 0x0000000b03007c0c */ /* 0x000fe2000c7a1270 */
[----:B---3--:R-:W-:Y:S01]  /*3ae0*/  IMAD R12, R2, UR5, RZ ;  /* 0x00000005020c7c24 */ /* 0x008fe2000f8e02ff */
[----:B------:R-:W-:-:S02]  /*3af0*/  LEA R2, P1, R0, R18, 0x1 ;  /* 0x0000001200027211 */ /* 0x000fc400078208ff */
[-C--:B------:R-:W-:Y:S02]  /*3b00*/  LEA R4, P2, R5, R18.reuse, 0x1 ;  /* 0x0000001205047211 */ /* 0x080fe400078408ff */
[-C--:B------:R-:W-:Y:S02]  /*3b10*/  LEA.HI.X.SX32 R3, R0, R19.reuse, 0x1, P1 ;  /* 0x0000001300037211 */ /* 0x080fe400008f0eff */
[----:B0-----:R-:W-:Y:S02]  /*3b20*/  PRMT R14, R7, 0x7632, R14 ;  /* 0x00007632070e7816 */ /* 0x001fe4000000000e */
[----:B------:R-:W-:Y:S02]  /*3b30*/  LOP3.LUT R13, R53, 0x16, R50, 0xfe, !PT ;  /* 0x00000016350d7812 */ /* 0x000fe400078efe32 */
[----:B------:R-:W-:Y:S01]  /*3b40*/  LEA.HI.X.SX32 R5, R5, R19, 0x1, P2 ;  /* 0x0000001305057211 */ /* 0x000fe200010f0eff */
[----:B------:R-:W-:Y:S01]  /*3b50*/  @P4 STG.E.U16 desc[UR30][R2.64], R14 ;  /* 0x0000000e02004986 */ /* 0x000fe2000c10151e */
[----:B------:R-:W-:-:S02]  /*3b60*/  LEA R6, P3, R12, R18, 0x1 ;  /* 0x000000120c067211 */ /* 0x000fc400078608ff */
[C-C-:B------:R-:W-:Y:S01]  /*3b70*/  LOP3.LUT R15, R53.reuse, 0x18, R50.reuse, 0xfe, !PT ;  /* 0x00000018350f7812 */ /* 0x140fe200078efe32 */
[----:B--2---:R0:W-:Y:S01]  /*3b80*/  @P5 STG.E.U16 desc[UR30][R4.64], R8 ;  /* 0x0000000804005986 */ /* 0x0041e2000c10151e */
[----:B------:R-:W-:Y:S02]  /*3b90*/  LOP3.LUT R0, R53, 0x14, R50, 0xfe, !PT ;  /* 0x0000001435007812 */ /* 0x000fe400078efe32 */
[C---:B------:R-:W-:Y:S01]  /*3ba0*/  ISETP.LT.AND P4, PT, R13.reuse, UR11, !P0 ;  /* 0x0000000b0d007c0c */ /* 0x040fe2000c781270 */
[----:B------:R-:W-:Y:S01]  /*3bb0*/  IMAD R13, R13, UR5, RZ ;  /* 0x000000050d0d7c24 */ /* 0x000fe2000f8e02ff */
[-C--:B------:R-:W-:Y:S02]  /*3bc0*/  LEA.HI.X.SX32 R7, R12, R19.reuse, 0x1, P3 ;  /* 0x000000130c077211 */ /* 0x080fe400018f0eff */
[----:B------:R-:W-:Y:S02]  /*3bd0*/  PRMT R12, R8, 0x7632, R12 ;  /* 0x00007632080c7816 */ /* 0x000fe4000000000c */
[C---:B------:R-:W-:Y:S01]  /*3be0*/  ISETP.LT.AND P5, PT, R0.reuse, UR11, !P0 ;  /* 0x0000000b00007c0c */ /* 0x040fe2000c7a1270 */
[----:B------:R-:W-:Y:S01]  /*3bf0*/  IMAD R0, R0, UR5, RZ ;  /* 0x0000000500007c24 */ /* 0x000fe2000f8e02ff */
[C---:B------:R-:W-:Y:S01]  /*3c00*/  ISETP.LT.AND P3, PT, R15.reuse, UR11, !P0 ;  /* 0x0000000b0f007c0c */ /* 0x040fe2000c761270 */
[----:B------:R-:W-:Y:S01]  /*3c10*/  IMAD R15, R15, UR5, RZ ;  /* 0x000000050f0f7c24 */ /* 0x000fe2000f8e02ff */
[CC--:B0-----:R-:W-:Y:S01]  /*3c20*/  LEA R4, P1, R13.reuse, R18.reuse, 0x1 ;  /* 0x000000120d047211 */ /* 0x0c1fe200078208ff */
[----:B------:R0:W-:Y:S01]  /*3c30*/  @P6 STG.E.U16 desc[UR30][R6.64], R12 ;  /* 0x0000000c06006986 */ /* 0x0001e2000c10151e */
[----:B------:R-:W-:Y:S01]  /*3c40*/  LEA R2, P6, R0, R18, 0x1 ;  /* 0x0000001200027211 */ /* 0x000fe200078c08ff */
[----:B------:R-:W-:Y:S01]  /*3c50*/  IMAD R8, R20, UR5, RZ ;  /* 0x0000000514087c24 */ /* 0x000fe2000f8e02ff */
[----:B------:R-:W-:-:S02]  /*3c60*/  LEA.HI.X.SX32 R5, R13, R19, 0x1, P1 ;  /* 0x000000130d057211 */ /* 0x000fc400008f0eff */
[-C--:B------:R-:W-:Y:S02]  /*3c70*/  LEA R14, P1, R17, R18.reuse, 0x1 ;  /* 0x00000012110e7211 */ /* 0x080fe400078208ff */
[-C--:B------:R-:W-:Y:S02]  /*3c80*/  LEA.HI.X.SX32 R3, R0, R19.reuse, 0x1, P6 ;  /* 0x0000001300037211 */ /* 0x080fe400030f0eff */
[----:B------:R-:W-:Y:S02]  /*3c90*/  PRMT R0, R9, 0x7632, R0 ;  /* 0x0000763209007816 */ /* 0x000fe40000000000 */
[CC--:B0-----:R-:W-:Y:S01]  /*3ca0*/  LEA R6, P2, R15.reuse, R18.reuse, 0x1 ;  /* 0x000000120f067211 */ /* 0x0c1fe200078408ff */
[----:B------:R0:W-:Y:S01]  /*3cb0*/  @P5 STG.E.U16 desc[UR30][R2.64], R9 ;  /* 0x0000000902005986 */ /* 0x0001e2000c10151e */
[----:B------:R-:W-:Y:S02]  /*3cc0*/  LEA R12, P6, R16, R18, 0x1 ;  /* 0x00000012100c7211 */ /* 0x000fe400078c08ff */
[----:B------:R-:W-:Y:S01]  /*3cd0*/  LEA.HI.X.SX32 R7, R15, R19, 0x1, P2 ;  /* 0x000000130f077211 */ /* 0x000fe200010f0eff */
[----:B------:R1:W-:Y:S01]  /*3ce0*/  @P4 STG.E.U16 desc[UR30][R4.64], R0 ;  /* 0x0000000004004986 */ /* 0x0003e2000c10151e */
[----:B------:R-:W-:-:S02]  /*3cf0*/  ISETP.LT.AND P2, PT, R22, UR11, !P0 ;  /* 0x0000000b16007c0c */ /* 0x000fc4000c741270 */
[-C--:B------:R-:W-:Y:S01]  /*3d00*/  LEA.HI.X.SX32 R15, R17, R19.reuse, 0x1, P1 ;  /* 0x00000013110f7211 */ /* 0x080fe200008f0eff */
[----:B------:R1:W-:Y:S01]  /*3d10*/  @P3 STG.E.U16 desc[UR30][R6.64], R10 ;  /* 0x0000000a06003986 */ /* 0x0003e2000c10151e */
[----:B------:R-:W-:Y:S02]  /*3d20*/  ISETP.LT.AND P1, PT, R21, UR11, !P0 ;  /* 0x0000000b15007c0c */ /* 0x000fe4000c721270 */
[----:B------:R-:W-:Y:S02]  /*3d30*/  ISETP.LT.AND P0, PT, R20, UR11, !P0 ;  /* 0x0000000b14007c0c */ /* 0x000fe4000c701270 */
[----:B------:R-:W-:Y:S02]  /*3d40*/  LEA.HI.X.SX32 R13, R16, R19, 0x1, P6 ;  /* 0x00000013100d7211 */ /* 0x000fe400030f0eff */
[----:B------:R-:W-:Y:S02]  /*3d50*/  LEA R16, P6, R8, R18, 0x1 ;  /* 0x0000001208107211 */ /* 0x000fe400078c08ff */
[----:B0-----:R-:W-:-:S02]  /*3d60*/  PRMT R3, R10, 0x7632, R3 ;  /* 0x000076320a037816 */ /* 0x001fc40000000003 */
[----:B------:R-:W-:Y:S02]  /*3d70*/  LEA.HI.X.SX32 R17, R8, R19, 0x1, P6 ;  /* 0x0000001308117211 */ /* 0x000fe400030f0eff */
[----:B------:R-:W-:Y:S01]  /*3d80*/  PRMT R8, R11, 0x7632, R8 ;  /* 0x000076320b087816 */ /* 0x000fe20000000008 */
[----:B------:R1:W-:Y:S04]  /*3d90*/  @P2 STG.E.U16 desc[UR30][R12.64], R3 ;  /* 0x000000030c002986 */ /* 0x0003e8000c10151e */
[----:B------:R1:W-:Y:S04]  /*3da0*/  @P1 STG.E.U16 desc[UR30][R14.64], R11 ;  /* 0x0000000b0e001986 */ /* 0x0003e8000c10151e */
[----:B------:R1:W-:Y:S01]  /*3db0*/  @P0 STG.E.U16 desc[UR30][R16.64], R8 ;  /* 0x0000000810000986 */ /* 0x0003e2000c10151e */
[----:B------:R-:W-:Y:S06]  /*3dc0*/  BAR.SYNC.DEFER_BLOCKING 0x0 ;  /* 0x0000000000007b1d */ /* 0x000fec0000010000 */
[----:B------:R-:W-:Y:S05]  /*3dd0*/  BRA.U UP0, `(.L_x_13) ;  /* 0x00000001009c7547 */ /* 0x000fea000b800000 */
[----:B------:R-:W0:Y:S01]  /*3de0*/  S2UR UR5, SR_CgaCtaId ;  /* 0x00000000000579c3 */ /* 0x000e220000008800 */
[----:B------:R-:W-:Y:S01]  /*3df0*/  NOP ;  /* 0x0000000000007918 */ /* 0x000fe20000000000 */
[----:B------:R-:W-:Y:S01]  /*3e00*/  UMOV UR4, 0x50 ;  /* 0x0000005000047882 */ /* 0x000fe20000000000 */
[----:B-1----:R-:W-:Y:S02]  /*3e10*/  IMAD.U32 R0, RZ, RZ, UR17 ;  /* 0x00000011ff007e24 */ /* 0x002fe4000f8e00ff */
[----:B------:R-:W-:-:S03]  /*3e20*/  IMAD.MOV.U32 R3, RZ, RZ, 0x1 ;  /* 0x00000001ff037424 */ /* 0x000fc600078e00ff */
[----:B------:R-:W-:-:S04]  /*3e30*/  LOP3.LUT R0, R0, 0xffff, RZ, 0xc0, !PT ;  /* 0x0000ffff00007812 */ /* 0x000fc800078ec0ff */
[----:B------:R-:W-:-:S05]  /*3e40*/  SHF.R.U32.HI R0, RZ, 0x5, R0 ;  /* 0x00000005ff007819 */ /* 0x000fca0000011600 */
[----:B------:R-:W-:Y:S01]  /*3e50*/  VIADD R2, R0, 0x10 ;  /* 0x0000001000027836 */ /* 0x000fe20000000000 */
[----:B------:R-:W-:Y:S01]  /*3e60*/  SHF.L.U32 R0, R3, R0, RZ ;  /* 0x0000000003007219 */ /* 0x000fe200000006ff */
[----:B0-----:R-:W-:-:S03]  /*3e70*/  ULEA UR6, UR5, UR4, 0x18 ;  /* 0x0000000405067291 */ /* 0x001fc6000f8ec0ff */
[----:B------:R-:W-:-:S04]  /*3e80*/  SHF.L.U32 R3, R3, R2, RZ ;  /* 0x0000000203037219 */ /* 0x000fc800000006ff */
[----:B------:R-:W-:Y:S02]  /*3e90*/  LOP3.LUT R0, R3, R0, RZ, 0xfc, !PT ;  /* 0x0000000003007212 */ /* 0x000fe400078efcff */
[----:B------:R-:W0:Y:S02]  /*3ea0*/  LDS R5, [UR6] ;  /* 0x00000006ff057984 */ /* 0x000e240008000800 */
[C---:B------:R-:W-:Y:S02]  /*3eb0*/  LOP3.LUT R2, R0.reuse, 0xffff, RZ, 0xc0, !PT ;  /* 0x0000ffff00027812 */ /* 0x040fe400078ec0ff */
[----:B0-----:R-:W-:-:S04]  /*3ec0*/  LOP3.LUT R3, R0, 0xffff, R5, 0x80, !PT ;  /* 0x0000ffff00037812 */ /* 0x001fc800078e8005 */
[----:B------:R-:W-:-:S13]  /*3ed0*/  ISETP.NE.AND P0, PT, R3, R2, PT ;  /* 0x000000020300720c */ /* 0x000fda0003f05270 */
[----:B------:R-:W-:Y:S05]  /*3ee0*/  @P0 BRA `(.L_x_14) ;  /* 0x0000000000500947 */ /* 0x000fea0003800000 */
[----:B------:R-:W-:Y:S02]  /*3ef0*/  SHF.R.U32.HI R5, RZ, 0x10, R5 ;  /* 0x00000010ff057819 */ /* 0x000fe40000011605 */
[----:B------:R-:W-:-:S04]  /*3f00*/  SHF.R.U32.HI R2, RZ, 0x10, R0 ;  /* 0x00000010ff027819 */ /* 0x000fc80000011600 */
[----:B------:R-:W-:-:S04]  /*3f10*/  LOP3.LUT R5, R5, R2, RZ, 0xc0, !PT ;  /* 0x0000000205057212 */ /* 0x000fc800078ec0ff */
[----:B------:R-:W-:-:S13]  /*3f20*/  ISETP.NE.AND P0, PT, R5, R2, PT ;  /* 0x000000020500720c */ /* 0x000fda0003f05270 */
[----:B------:R-:W-:Y:S05]  /*3f30*/  @P0 BRA `(.L_x_15) ;  /* 0x0000000000300947 */ /* 0x000fea0003800000 */
[----:B------:R-:W-:Y:S01]  /*3f40*/  R2UR UR4, R0 ;  /* 0x00000000000472ca */ /* 0x000fe200000e0000 */
[----:B------:R-:W-:Y:S01]  /*3f50*/  VOTEU.ANY UR5, UPT, PT ;  /* 0x0000000000057886 */ /* 0x000fe200038e0100 */
[----:B------:R-:W0:Y:S01]  /*3f60*/  S2R R0, SR_LANEID ;  /* 0x0000000000007919 */ /* 0x000e220000000000 */
[----:B------:R-:W-:-:S10]  /*3f70*/  UFLO.U32 UR5, UR5 ;  /* 0x00000005000572bd */ /* 0x000fd400080e0000 */
[----:B------:R-:W-:-:S06]  /*3f80*/  ULOP3.LUT UR4, URZ, UR4, URZ, 0x33, !UPT ;  /* 0x00000004ff047292 */ /* 0x000fcc000f8e33ff */
[----:B------:R-:W-:-:S04]  /*3f90*/  IMAD.U32 R2, RZ, RZ, UR4 ;  /* 0x00000004ff027e24 */ /* 0x000fc8000f8e00ff */
[----:B------:R-:W1:Y:S02]  /*3fa0*/  REDUX UR7, R2 ;  /* 0x00000000020773c4 */ /* 0x000e640000000000 */
[----:B------:R2:W-:Y:S01]  /*3fb0*/  UTCATOMSWS.AND URZ, UR4 ;  /* 0x0000000400ff79e3 */ /* 0x0005e20008000000 */
[----:B0-----:R-:W-:Y:S01]  /*3fc0*/  ISETP.EQ.U32.AND P0, PT, R0, UR5, PT ;  /* 0x0000000500007c0c */ /* 0x001fe2000bf02070 */
[----:B-1----:R-:W-:-:S12]  /*3fd0*/  IMAD.U32 R0, RZ, RZ, UR7 ;  /* 0x00000007ff007e24 */ /* 0x002fd8000f8e00ff */
[----:B------:R2:W-:Y:S01]  /*3fe0*/  @P0 ATOMS.AND RZ, [UR6], R0 ;  /* 0x00000000ffff098c */ /* 0x0005e2000a800006 */
[----:B------:R-:W-:Y:S05]  /*3ff0*/  BRA `(.L_x_13) ;  /* 0x0000000000147947 */ /* 0x000fea0003800000 */
.L_x_15:
[----:B------:R-:W-:-:S07]  /*4000*/  MOV R2, 0x4020 ;  /* 0x0000402000027802 */ /* 0x000fce0000000f00 */
[----:B------:R-:W-:Y:S05]  /*4010*/  CALL.REL.NOINC `($__internal_0_$__cuda_sm10x_tcgen05_guardrail_trap_col_being_dealloced_not_returned_by_alloc) ;  /* 0x00000000002c7944 */ /* 0x000fea0003c00000 */
[----:B------:R-:W-:Y:S05]  /*4020*/  BRA `(.L_x_13) ;  /* 0x0000000000087947 */ /* 0x000fea0003800000 */
.L_x_14:
[----:B------:R-:W-:-:S07]  /*4030*/  MOV R2, 0x4050 ;  /* 0x0000405000027802 */ /* 0x000fce0000000f00 */
[----:B------:R-:W-:Y:S05]  /*4040*/  CALL.REL.NOINC `($__internal_2_$__cuda_sm10x_tcgen05_guardrail_trap_unallocated_columns_being_dealloced) ;  /* 0x0000000000387944 */ /* 0x000fea0003c00000 */
.L_x_13:
[----:B------:R-:W-:Y:S01]  /*4050*/  NOP ;  /* 0x0000000000007918 */ /* 0x000fe20000000000 */
[----:B--2---:R-:W-:Y:S05]  /*4060*/  EXIT ;  /* 0x000000000000794d */ /* 0x004fea0003800000 */
.L_x_8:
[----:B------:R-:W0:Y:S02]  /*4070*/  SYNCS.PHASECHK.TRANS64.TRYWAIT P0, [UR18], R63 ;  /* 0x0000003fff0075a7 */ /* 0x000e240008001112 */
[----:B0-----:R-:W-:Y:S05]  /*4080*/  @!P0 BRA `(.L_x_8) ;  /* 0xfffffffc00f88947 */ /* 0x001fea000383ffff */
[----:B------:R-:W-:Y:S05]  /*4090*/  BRA `(.L_x_16) ;  /* 0xffffffe8009c7947 */ /* 0x000fea000383ffff */
.L_x_12:
[----:B------:R-:W1:Y:S02]  /*40a0*/  SYNCS.PHASECHK.TRANS64.TRYWAIT P0, [UR18], R2 ;  /* 0x00000002ff0075a7 */ /* 0x000e640008001112 */
[----:B-1----:R-:W-:Y:S05]  /*40b0*/  @!P0 BRA `(.L_x_12) ;  /* 0xfffffffc00f88947 */ /* 0x002fea000383ffff */
[----:B------:R-:W-:Y:S05]  /*40c0*/  BRA `(.L_x_11) ;  /* 0xfffffff400107947 */ /* 0x000fea000383ffff */
        .weak           $__internal_0_$__cuda_sm10x_tcgen05_guardrail_trap_col_being_dealloced_not_returned_by_alloc
        .type           $__internal_0_$__cuda_sm10x_tcgen05_guardrail_trap_col_being_dealloced_not_returned_by_alloc,@function
        .size           $__internal_0_$__cuda_sm10x_tcgen05_guardrail_trap_col_being_dealloced_not_returned_by_alloc,($__internal_1_$__cuda_sm10x_tcgen05_guardrail_trap_phase_invalid_during_alloc - $__internal_0_$__cuda_sm10x_tcgen05_guardrail_trap_col_being_dealloced_not_returned_by_alloc)
$__internal_0_$__cuda_sm10x_tcgen05_guardrail_trap_col_being_dealloced_not_returned_by_alloc:
[----:B------:R-:W-:Y:S05]  /*40d0*/  BPT.TRAP 0x1 ;  /* 0x000000040000795c */ /* 0x000fea0000300000 */
[----:B------:R-:W-:-:S04]  /*40e0*/  IMAD.MOV.U32 R3, RZ, RZ, 0x0 ;  /* 0x00000000ff037424 */ /* 0x000fc800078e00ff */
[----:B------:R-:W-:Y:S05]  /*40f0*/  RET.REL.NODEC R2 `(matmul_kernel) ;  /* 0xffffffbc02c07950 */ /* 0x000fea0003c3ffff */
        .weak           $__internal_1_$__cuda_sm10x_tcgen05_guardrail_trap_phase_invalid_during_alloc
        .type           $__internal_1_$__cuda_sm10x_tcgen05_guardrail_trap_phase_invalid_during_alloc,@function
        .size           $__internal_1_$__cuda_sm10x_tcgen05_guardrail_trap_phase_invalid_during_alloc,($__internal_2_$__cuda_sm10x_tcgen05_guardrail_trap_unallocated_columns_being_dealloced - $__internal_1_$__cuda_sm10x_tcgen05_guardrail_trap_phase_invalid_during_alloc)
$__internal_1_$__cuda_sm10x_tcgen05_guardrail_trap_phase_invalid_during_alloc:
[----:B------:R-:W-:Y:S05]  /*4100*/  BPT.TRAP 0x1 ;  /* 0x000000040000795c */ /* 0x000fea0000300000 */
[----:B------:R-:W-:-:S04]  /*4110*/  IMAD.MOV.U32 R3, RZ, RZ, 0x0 ;  /* 0x00000000ff037424 */ /* 0x000fc800078e00ff */
[----:B------:R-:W-:Y:S05]  /*4120*/  RET.REL.NODEC R2 `(matmul_kernel) ;  /* 0xffffffbc02b47950 */ /* 0x000fea0003c3ffff */
        .weak           $__internal_2_$__cuda_sm10x_tcgen05_guardrail_trap_unallocated_columns_being_dealloced
        .type           $__internal_2_$__cuda_sm10x_tcgen05_guardrail_trap_unallocated_columns_being_dealloced,@function
        .size           $__internal_2_$__cuda_sm10x_tcgen05_guardrail_trap_unallocated_columns_being_dealloced,(.L_x_20 - $__internal_2_$__cuda_sm10x_tcgen05_guardrail_trap_unallocated_columns_being_dealloced)
$__internal_2_$__cuda_sm10x_tcgen05_guardrail_trap_unallocated_columns_being_dealloced:
[----:B------:R-:W-:Y:S05]  /*4130*/  BPT.TRAP 0x1 ;  /* 0x000000040000795c */ /* 0x000fea0000300000 */
[----:B------:R-:W-:-:S04]  /*4140*/  IMAD.MOV.U32 R3, RZ, RZ, 0x0 ;  /* 0x00000000ff037424 */ /* 0x000fc800078e00ff */
[----:B------:R-:W-:Y:S05]  /*4150*/  RET.REL.NODEC R2 `(matmul_kernel) ;  /* 0xffffffbc02a87950 */ /* 0x000fea0003c3ffff */
.L_x_17:
[----:B------:R-:W-:-:S00]  /*4160*/  BRA `(.L_x_17) ;  /* 0xfffffffc00fc7947 */ /* 0x000fc0000383ffff */
[----:B------:R-:W-:-:S00]  /*4170*/  NOP ;  /* 0x0000000000007918 */ /* 0x000fc00000000000 */
        /* <DEDUP_REMOVED lines=8> */
.L_x_20:


//--------------------- .nv.shared.matmul_kernel  --------------------------
	.section	.nv.shared.matmul_kernel,"aw",@nobits
	.sectionflags	@""
	.align	16
	.zero		1024


//--------------------- .nv.shared.reserved.0     --------------------------
	.section	.nv.shared.reserved.0,"aw",@nobits
	.align	8
	.weak		__nv_reservedSMEM_offset_0_alias
	.size		__nv_reservedSMEM_offset_0_alias, 0, 64
	.other		__nv_reservedSMEM_offset_0_alias,@"STO_CUDA_RESERVED_SHARED STV_DEFAULT"
__nv_reservedSMEM_offset_0_alias:
	.zero		0
.nv.shared.reserved.0:
	.zero		64
	.weak		__nv_reservedSMEM_allocation_phase
	.type		__nv_reservedSMEM_allocation_phase,@object
	.size		__nv_reservedSMEM_allocation_phase,(.L_0 - __nv_reservedSMEM_allocation_phase)
__nv_reservedSMEM_allocation_phase:
	.zero		1
.L_0:
	.zero		7
	.weak		__nv_reservedSMEM_devtool_atexit_pc
	.type		__nv_reservedSMEM_devtool_atexit_pc,@object
	.size		__nv_reservedSMEM_devtool_atexit_pc,(__nv_reservedSMEM_allocation_mask - __nv_reservedSMEM_devtool_atexit_pc)
__nv_reservedSMEM_devtool_atexit_pc:
	.zero		8
	.weak		__nv_reservedSMEM_allocation_mask
	.type		__nv_reservedSMEM_allocation_mask,@object
	.size		__nv_reservedSMEM_allocation_mask,(.L_2 - __nv_reservedSMEM_allocation_mask)
__nv_reservedSMEM_allocation_mask:
	.zero		4
.L_2:


//--------------------- .nv.constant0.matmul_kernel --------------------------
	.section	.nv.constant0.matmul_kernel,"a",@progbits
	.sectionflags	@""
	.align	4
.nv.constant0.matmul_kernel:
	.zero		976


//--------------------- SYMBOLS --------------------------

	.type		.nv.reservedSmem.offset0,@object
	.size		.nv.reservedSmem.offset0,0x4
	.type		.nv.reservedSmem.cap,@object
	.size		.nv.reservedSmem.cap,0x4
